	.target	sm_90a

	.elftype	@"ET_EXEC"


//--------------------- .note.nv.tkinfo           --------------------------
	.section	.note.nv.tkinfo,"",@"SHT_NOTE"
	.sectionflags	@"SHF_NOTE_NV_TKINFO"
	.tkinfo
        /*0018*/ 	.word	0x00000002
        /*0030*/ 	.string	""
        /*0030*/ 	.string	"ptxas"
        /*0030*/ 	.string	"Cuda compilation tools, release 13.0, V13.0.88"
        /*0030*/ 	.string	"Build cuda_13.0.r13.0/compiler.36424714_0"
        /*0030*/ 	.string	"-arch sm_90a -m 64 "



//--------------------- .note.nv.cuinfo           --------------------------
	.section	.note.nv.cuinfo,"",@"SHT_NOTE"
	.sectionflags	@"SHF_NOTE_NV_CUINFO"
        /*0018*/ 	.short	0x0002
        /*001a*/ 	.short	0x005a
        /*001c*/ 	.short	0x0082
	.zero		2


//--------------------- .nv.info                  --------------------------
	.section	.nv.info,"",@"SHT_CUDA_INFO"
	.align	4


	//----- nvinfo : EIATTR_REGCOUNT
	.align		4
        /*0000*/ 	.byte	0x04, 0x2f
        /*0002*/ 	.short	(.L_15 - .L_14)
	.align		4
.L_14:
        /*0004*/ 	.word	index@(_ZN7cutlass13device_kernelINS_4gemm6kernel13GemmUniversalIN4cute5tupleIJiiiiEEENS1_10collective13CollectiveMmaINS1_34MainloopSm90TmaGmmaWarpSpecializedILi4ENS5_IJNS4_1CILi1EEENSA_ILi2EEESB_EEENS1_35KernelTmaWarpSpecializedCooperativeEEENS5_IJNSA_ILi128EEENSA_ILi256EEESG_EEEaNS5_IJlSB_lEEEaSJ_NS4_8TiledMMAINS4_8MMA_AtomIJNS4_4SM904GMMA27MMA_64x256x32_S32S8S8_SS_TNEEEENS4_6LayoutINS5_IJSC_SB_SB_EEENS5_IJSB_NSA_ILi0EEESS_EEEEENS5_IJNS4_10UnderscoreESV_SV_EEEEENS4_23SM90_TMA_LOAD_MULTICASTENS4_14ComposedLayoutINS4_7SwizzleILi3ELi4ELi3EEENS4_18smem_ptr_flag_bitsILi8EEENSQ_INS5_IJNSA_ILi8EEESG_EEENS5_IJSG_SB_EEEEEEEvNS4_8identityENS4_13SM90_TMA_LOADES18_vS19_EENS_8epilogue10collective6detail29Sm90TmaWarpSpecializedAdapterINS1D_15DefaultEpilogueIaSJ_SJ_NS1C_6thread17LinearCombinationIaLi1EiiLNS1H_9ScaleType4KindE0ELNS_15FloatRoundStyleE2EaEENS1_15EpilogueDefaultEEEEEvvEEEEvNT_6ParamsE)
        /*0008*/ 	.word	0x000000a8


	//----- nvinfo : EIATTR_FRAME_SIZE
	.align		4
.L_15:
        /*000c*/ 	.byte	0x04, 0x11
        /*000e*/ 	.short	(.L_17 - .L_16)
	.align		4
.L_16:
        /*0010*/ 	.word	index@(_ZN7cutlass13device_kernelINS_4gemm6kernel13GemmUniversalIN4cute5tupleIJiiiiEEENS1_10collective13CollectiveMmaINS1_34MainloopSm90TmaGmmaWarpSpecializedILi4ENS5_IJNS4_1CILi1EEENSA_ILi2EEESB_EEENS1_35KernelTmaWarpSpecializedCooperativeEEENS5_IJNSA_ILi128EEENSA_ILi256EEESG_EEEaNS5_IJlSB_lEEEaSJ_NS4_8TiledMMAINS4_8MMA_AtomIJNS4_4SM904GMMA27MMA_64x256x32_S32S8S8_SS_TNEEEENS4_6LayoutINS5_IJSC_SB_SB_EEENS5_IJSB_NSA_ILi0EEESS_EEEEENS5_IJNS4_10UnderscoreESV_SV_EEEEENS4_23SM90_TMA_LOAD_MULTICASTENS4_14ComposedLayoutINS4_7SwizzleILi3ELi4ELi3EEENS4_18smem_ptr_flag_bitsILi8EEENSQ_INS5_IJNSA_ILi8EEESG_EEENS5_IJSG_SB_EEEEEEEvNS4_8identityENS4_13SM90_TMA_LOADES18_vS19_EENS_8epilogue10collective6detail29Sm90TmaWarpSpecializedAdapterINS1D_15DefaultEpilogueIaSJ_SJ_NS1C_6thread17LinearCombinationIaLi1EiiLNS1H_9ScaleType4KindE0ELNS_15FloatRoundStyleE2EaEENS1_15EpilogueDefaultEEEEEvvEEEEvNT_6ParamsE)
        /*0014*/ 	.word	0x00000000


	//----- nvinfo : EIATTR_MIN_STACK_SIZE
	.align		4
.L_17:
        /*0018*/ 	.byte	0x04, 0x12
        /*001a*/ 	.short	(.L_19 - .L_18)
	.align		4
.L_18:
        /*001c*/ 	.word	index@(_ZN7cutlass13device_kernelINS_4gemm6kernel13GemmUniversalIN4cute5tupleIJiiiiEEENS1_10collective13CollectiveMmaINS1_34MainloopSm90TmaGmmaWarpSpecializedILi4ENS5_IJNS4_1CILi1EEENSA_ILi2EEESB_EEENS1_35KernelTmaWarpSpecializedCooperativeEEENS5_IJNSA_ILi128EEENSA_ILi256EEESG_EEEaNS5_IJlSB_lEEEaSJ_NS4_8TiledMMAINS4_8MMA_AtomIJNS4_4SM904GMMA27MMA_64x256x32_S32S8S8_SS_TNEEEENS4_6LayoutINS5_IJSC_SB_SB_EEENS5_IJSB_NSA_ILi0EEESS_EEEEENS5_IJNS4_10UnderscoreESV_SV_EEEEENS4_23SM90_TMA_LOAD_MULTICASTENS4_14ComposedLayoutINS4_7SwizzleILi3ELi4ELi3EEENS4_18smem_ptr_flag_bitsILi8EEENSQ_INS5_IJNSA_ILi8EEESG_EEENS5_IJSG_SB_EEEEEEEvNS4_8identityENS4_13SM90_TMA_LOADES18_vS19_EENS_8epilogue10collective6detail29Sm90TmaWarpSpecializedAdapterINS1D_15DefaultEpilogueIaSJ_SJ_NS1C_6thread17LinearCombinationIaLi1EiiLNS1H_9ScaleType4KindE0ELNS_15FloatRoundStyleE2EaEENS1_15EpilogueDefaultEEEEEvvEEEEvNT_6ParamsE)
        /*0020*/ 	.word	0x00000000
.L_19:


//--------------------- .nv.compat                --------------------------
	.section	.nv.compat,"",@"SHT_CUDA_COMPAT_INFO"
	.align	4
        /*0000*/ 	.byte	0x02, 0x09, 0x01, 0x00, 0x02, 0x02, 0x04, 0x00, 0x02, 0x05, 0x05, 0x00, 0x03, 0x07, 0x01, 0x01
        /*0010*/ 	.byte	0x02, 0x03, 0x01, 0x00, 0x02, 0x06, 0x01, 0x00, 0x04, 0x0b, 0x08, 0x00, 0x00, 0x00, 0x00, 0x00
        /*0020*/ 	.byte	0x00, 0x00, 0x00, 0x00


//--------------------- .nv.info._ZN7cutlass13device_kernelINS_4gemm6kernel13GemmUniversalIN4cute5tupleIJiiiiEEENS1_10collective13CollectiveMmaINS1_34MainloopSm90TmaGmmaWarpSpecializedILi4ENS5_IJNS4_1CILi1EEENSA_ILi2EEESB_EEENS1_35KernelTmaWarpSpecializedCooperativeEEENS5_IJNSA_ILi128EEENSA_ILi256EEESG_EEEaNS5_IJlSB_lEEEaSJ_NS4_8TiledMMAINS4_8MMA_AtomIJNS4_4SM904GMMA27MMA_64x256x32_S32S8S8_SS_TNEEEENS4_6LayoutINS5_IJSC_SB_SB_EEENS5_IJSB_NSA_ILi0EEESS_EEEEENS5_IJNS4_10UnderscoreESV_SV_EEEEENS4_23SM90_TMA_LOAD_MULTICASTENS4_14ComposedLayoutINS4_7SwizzleILi3ELi4ELi3EEENS4_18smem_ptr_flag_bitsILi8EEENSQ_INS5_IJNSA_ILi8EEESG_EEENS5_IJSG_SB_EEEEEEEvNS4_8identityENS4_13SM90_TMA_LOADES18_vS19_EENS_8epilogue10collective6detail29Sm90TmaWarpSpecializedAdapterINS1D_15DefaultEpilogueIaSJ_SJ_NS1C_6thread17LinearCombinationIaLi1EiiLNS1H_9ScaleType4KindE0ELNS_15FloatRoundStyleE2EaEENS1_15EpilogueDefaultEEEEEvvEEEEvNT_6ParamsE --------------------------
	.section	.nv.info._ZN7cutlass13device_kernelINS_4gemm6kernel13GemmUniversalIN4cute5tupleIJiiiiEEENS1_10collective13CollectiveMmaINS1_34MainloopSm90TmaGmmaWarpSpecializedILi4ENS5_IJNS4_1CILi1EEENSA_ILi2EEESB_EEENS1_35KernelTmaWarpSpecializedCooperativeEEENS5_IJNSA_ILi128EEENSA_ILi256EEESG_EEEaNS5_IJlSB_lEEEaSJ_NS4_8TiledMMAINS4_8MMA_AtomIJNS4_4SM904GMMA27MMA_64x256x32_S32S8S8_SS_TNEEEENS4_6LayoutINS5_IJSC_SB_SB_EEENS5_IJSB_NSA_ILi0EEESS_EEEEENS5_IJNS4_10UnderscoreESV_SV_EEEEENS4_23SM90_TMA_LOAD_MULTICASTENS4_14ComposedLayoutINS4_7SwizzleILi3ELi4ELi3EEENS4_18smem_ptr_flag_bitsILi8EEENSQ_INS5_IJNSA_ILi8EEESG_EEENS5_IJSG_SB_EEEEEEEvNS4_8identityENS4_13SM90_TMA_LOADES18_vS19_EENS_8epilogue10collective6detail29Sm90TmaWarpSpecializedAdapterINS1D_15DefaultEpilogueIaSJ_SJ_NS1C_6thread17LinearCombinationIaLi1EiiLNS1H_9ScaleType4KindE0ELNS_15FloatRoundStyleE2EaEENS1_15EpilogueDefaultEEEEEvvEEEEvNT_6ParamsE,"",@"SHT_CUDA_INFO"
	.sectionflags	@""
	.align	4


	//----- nvinfo : EIATTR_CUDA_API_VERSION
	.align		4
        /*0000*/ 	.byte	0x04, 0x37
        /*0002*/ 	.short	(.L_21 - .L_20)
.L_20:
        /*0004*/ 	.word	0x00000082


	//----- nvinfo : EIATTR_KPARAM_INFO
	.align		4
.L_21:
        /*0008*/ 	.byte	0x04, 0x17
        /*000a*/ 	.short	(.L_23 - .L_22)
.L_22:
        /*000c*/ 	.word	0x00000000
        /*0010*/ 	.short	0x0000
        /*0012*/ 	.short	0x0070
        /*0014*/ 	.byte	0x00, 0xf0, 0x01, 0x10


	//----- nvinfo : EIATTR_SPARSE_MMA_MASK
	.align		4
.L_23:
        /*0018*/ 	.byte	0x03, 0x50
        /*001a*/ 	.short	0x0000


	//----- nvinfo : EIATTR_MAXREG_COUNT
	.align		4
        /*001c*/ 	.byte	0x03, 0x1b
        /*001e*/ 	.short	0x00a8


	//----- nvinfo : EIATTR_NUM_BARRIERS
	.align		4
        /*0020*/ 	.byte	0x02, 0x4c
        /*0022*/ 	.byte	0x01
	.zero		1


	//----- nvinfo : EIATTR_EXTERNS
	.align		4
        /*0024*/ 	.byte	0x04, 0x0f
        /*0026*/ 	.short	(.L_25 - .L_24)


	//   ....[0]....
	.align		4
.L_24:
        /*0028*/ 	.word	index@(__assertfail)


	//----- nvinfo : EIATTR_MERCURY_ISA_VERSION
	.align		4
.L_25:
        /*002c*/ 	.byte	0x03, 0x5f
        /*002e*/ 	.short	0x0101


	//----- nvinfo : EIATTR_INT_WARP_WIDE_INSTR_OFFSETS
	.align		4
        /*0030*/ 	.byte	0x04, 0x31
        /*0032*/ 	.short	(.L_27 - .L_26)


	//   ....[0]....
.L_26:
        /*0034*/ 	.word	0x00000430


	//   ....[1]....
        /*0038*/ 	.word	0x00000450


	//   ....[2]....
        /*003c*/ 	.word	0x00000610


	//   ....[3]....
        /*0040*/ 	.word	0x00001c60


	//----- nvinfo : EIATTR_COOP_GROUP_MASK_REGIDS
	.align		4
.L_27:
        /*0044*/ 	.byte	0x04, 0x29
        /*0046*/ 	.short	(.L_29 - .L_28)


	//   ....[0]....
.L_28:
        /*0048*/ 	.word	0xffffffff


	//   ....[1]....
        /*004c*/ 	.word	0xffffffff


	//   ....[2]....
        /*0050*/ 	.word	0xffffffff


	//   ....[3]....
        /*0054*/ 	.word	0xffffffff


	//   ....[4]....
        /*0058*/ 	.word	0xffffffff


	//   ....[5]....
        /*005c*/ 	.word	0xffffffff


	//----- nvinfo : EIATTR_COOP_GROUP_INSTR_OFFSETS
	.align		4
.L_29:
        /*0060*/ 	.byte	0x04, 0x28
        /*0062*/ 	.short	(.L_31 - .L_30)


	//   ....[0]....
.L_30:
        /*0064*/ 	.word	0x00000060


	//   ....[1]....
        /*0068*/ 	.word	0x00000070


	//   ....[2]....
        /*006c*/ 	.word	0x00000130


	//   ....[3]....
        /*0070*/ 	.word	0x000002d0


	//   ....[4]....
        /*0074*/ 	.word	0x00000780


	//   ....[5]....
        /*0078*/ 	.word	0x000011c0


	//----- nvinfo : EIATTR_REG_RECONFIG
	.align		4
.L_31:
        /*007c*/ 	.byte	0x01, 0x54
	.zero		2


	//----- nvinfo : EIATTR_SYSCALL_OFFSETS
	.align		4
        /*0080*/ 	.byte	0x04, 0x46
        /*0082*/ 	.short	(.L_33 - .L_32)


	//   ....[0]....
.L_32:
        /*0084*/ 	.word	0x00001380


	//----- nvinfo : EIATTR_MBARRIER_INSTR_OFFSETS
	.align		4
.L_33:
        /*0088*/ 	.byte	0x04, 0x39
        /*008a*/ 	.short	(.L_35 - .L_34)


	//   ....[0]....
.L_34:
        /*008c*/ 	.word	0x00000230
        /*0090*/ 	.word	0x000000ff
        /*0094*/ 	.word	0x00000000
        /*0098*/ 	.short	0x0100
        /*009a*/ 	.byte	0x08
	.zero		1


	//   ....[1]....
        /*009c*/ 	.word	0x00000240
        /*00a0*/ 	.word	0x000000ff
        /*00a4*/ 	.word	0x00000020
        /*00a8*/ 	.short	0x0100
        /*00aa*/ 	.byte	0x08
	.zero		1


	//   ....[2]....
        /*00ac*/ 	.word	0x00000250
        /*00b0*/ 	.word	0x000000ff
        /*00b4*/ 	.word	0x00000008
        /*00b8*/ 	.short	0x0100
        /*00ba*/ 	.byte	0x08
	.zero		1


	//   ....[3]....
        /*00bc*/ 	.word	0x00000260
        /*00c0*/ 	.word	0x000000ff
        /*00c4*/ 	.word	0x00000028
        /*00c8*/ 	.short	0x0100
        /*00ca*/ 	.byte	0x08
	.zero		1


	//   ....[4]....
        /*00cc*/ 	.word	0x00000270
        /*00d0*/ 	.word	0x000000ff
        /*00d4*/ 	.word	0x00000010
        /*00d8*/ 	.short	0x0100
        /*00da*/ 	.byte	0x08
	.zero		1


	//   ....[5]....
        /*00dc*/ 	.word	0x00000280
        /*00e0*/ 	.word	0x000000ff
        /*00e4*/ 	.word	0x00000030
        /*00e8*/ 	.short	0x0100
        /*00ea*/ 	.byte	0x08
	.zero		1


	//   ....[6]....
        /*00ec*/ 	.word	0x00000290
        /*00f0*/ 	.word	0x000000ff
        /*00f4*/ 	.word	0x00000018
        /*00f8*/ 	.short	0x0100
        /*00fa*/ 	.byte	0x08
	.zero		1


	//   ....[7]....
        /*00fc*/ 	.word	0x000002a0
        /*0100*/ 	.word	0x000000ff
        /*0104*/ 	.word	0x00000038
        /*0108*/ 	.short	0x0100
        /*010a*/ 	.byte	0x08
	.zero		1


	//   ....[8]....
        /*010c*/ 	.word	0x000006c0
        /*0110*/ 	.word	0x000000ff
        /*0114*/ 	.word	0x00000050
        /*0118*/ 	.short	0x0100
        /*011a*/ 	.byte	0x06
	.zero		1


	//   ....[9]....
        /*011c*/ 	.word	0x00000730
        /*0120*/ 	.word	0x000000ff
        /*0124*/ 	.word	0x00000058
        /*0128*/ 	.short	0x0100
        /*012a*/ 	.byte	0x06
	.zero		1


	//   ....[10]....
        /*012c*/ 	.word	0x00001450
        /*0130*/ 	.word	0x00000003
        /*0134*/ 	.word	0x00000000
        /*0138*/ 	.short	0x010a
        /*013a*/ 	.byte	0x3f
	.zero		1


	//   ....[11]....
        /*013c*/ 	.word	0x00001490
        /*0140*/ 	.word	0x00000003
        /*0144*/ 	.word	0x00000000
        /*0148*/ 	.short	0x010a
        /*014a*/ 	.byte	0x3f
	.zero		1


	//   ....[12]....
        /*014c*/ 	.word	0x00001860
        /*0150*/ 	.word	0x00000005
        /*0154*/ 	.word	0x00000000
        /*0158*/ 	.short	0x010a
        /*015a*/ 	.byte	0x3f
	.zero		1


	//   ....[13]....
        /*015c*/ 	.word	0x000018a0
        /*0160*/ 	.word	0x00000005
        /*0164*/ 	.word	0x00000000
        /*0168*/ 	.short	0x010a
        /*016a*/ 	.byte	0x3f
	.zero		1


	//   ....[14]....
        /*016c*/ 	.word	0x00001b00
        /*0170*/ 	.word	0x00000004
        /*0174*/ 	.word	0x00000000
        /*0178*/ 	.short	0x0101
        /*017a*/ 	.byte	0x3f
	.zero		1


	//   ....[15]....
        /*017c*/ 	.word	0x00001ce0
        /*0180*/ 	.word	0x00000000
        /*0184*/ 	.word	0x00000000
        /*0188*/ 	.short	0x0101
        /*018a*/ 	.byte	0x3f
	.zero		1


	//   ....[16]....
        /*018c*/ 	.word	0x00009200
        /*0190*/ 	.word	0x00000014
        /*0194*/ 	.word	0x00000020
        /*0198*/ 	.short	0x010a
        /*019a*/ 	.byte	0x3f
	.zero		1


	//   ....[17]....
        /*019c*/ 	.word	0x000095c0
        /*01a0*/ 	.word	0x00000005
        /*01a4*/ 	.word	0x00000058
        /*01a8*/ 	.short	0x0101
        /*01aa*/ 	.byte	0x3f
	.zero		1


	//   ....[18]....
        /*01ac*/ 	.word	0x00009ce0
        /*01b0*/ 	.word	0x00000007
        /*01b4*/ 	.word	0x00000000
        /*01b8*/ 	.short	0x010a
        /*01ba*/ 	.byte	0x3f
	.zero		1


	//   ....[19]....
        /*01bc*/ 	.word	0x00009d60
        /*01c0*/ 	.word	0x00000008
        /*01c4*/ 	.word	0x00000000
        /*01c8*/ 	.short	0x010a
        /*01ca*/ 	.byte	0x3f
	.zero		1


	//   ....[20]....
        /*01cc*/ 	.word	0x00009df0
        /*01d0*/ 	.word	0x0000000b
        /*01d4*/ 	.word	0x00000000
        /*01d8*/ 	.short	0x010a
        /*01da*/ 	.byte	0x3f
	.zero		1


	//   ....[21]....
        /*01dc*/ 	.word	0x00009e80
        /*01e0*/ 	.word	0x00000003
        /*01e4*/ 	.word	0x00000000
        /*01e8*/ 	.short	0x010a
        /*01ea*/ 	.byte	0x3f
	.zero		1


	//   ....[22]....
        /*01ec*/ 	.word	0x00009ee0
        /*01f0*/ 	.word	0x00000003
        /*01f4*/ 	.word	0x00000000
        /*01f8*/ 	.short	0x010a
        /*01fa*/ 	.byte	0x3f
	.zero		1


	//   ....[23]....
        /*01fc*/ 	.word	0x00009f30
        /*0200*/ 	.word	0x00000005
        /*0204*/ 	.word	0x00000000
        /*0208*/ 	.short	0x010a
        /*020a*/ 	.byte	0x3f
	.zero		1


	//   ....[24]....
        /*020c*/ 	.word	0x0000a000
        /*0210*/ 	.word	0x00000014
        /*0214*/ 	.word	0x00000020
        /*0218*/ 	.short	0x010a
        /*021a*/ 	.byte	0x3f
	.zero		1


	//   ....[25]....
        /*021c*/ 	.word	0x0000a0d0
        /*0220*/ 	.word	0x00000007
        /*0224*/ 	.word	0x00000000
        /*0228*/ 	.short	0x010a
        /*022a*/ 	.byte	0x3f
	.zero		1


	//   ....[26]....
        /*022c*/ 	.word	0x0000a120
        /*0230*/ 	.word	0x00000008
        /*0234*/ 	.word	0x00000000
        /*0238*/ 	.short	0x010a
        /*023a*/ 	.byte	0x3f
	.zero		1


	//   ....[27]....
        /*023c*/ 	.word	0x0000a170
        /*0240*/ 	.word	0x0000000b
        /*0244*/ 	.word	0x00000000
        /*0248*/ 	.short	0x010a
        /*024a*/ 	.byte	0x3f
	.zero		1


	//----- nvinfo : EIATTR_NUM_MBARRIERS
	.align		4
.L_35:
        /*024c*/ 	.byte	0x03, 0x38
        /*024e*/ 	.short	0x000a


	//----- nvinfo : EIATTR_EXIT_INSTR_OFFSETS
	.align		4
        /*0250*/ 	.byte	0x04, 0x1c
        /*0252*/ 	.short	(.L_37 - .L_36)


	//   ....[0]....
.L_36:
        /*0254*/ 	.word	0x000008e0


	//   ....[1]....
        /*0258*/ 	.word	0x00001100


	//   ....[2]....
        /*025c*/ 	.word	0x00008910


	//   ....[3]....
        /*0260*/ 	.word	0x00008e70


	//   ....[4]....
        /*0264*/ 	.word	0x00009ed0


	//----- nvinfo : EIATTR_MAX_THREADS
	.align		4
.L_37:
        /*0268*/ 	.byte	0x04, 0x05
        /*026a*/ 	.short	(.L_39 - .L_38)
.L_38:
        /*026c*/ 	.word	0x00000180
        /*0270*/ 	.word	0x00000001
        /*0274*/ 	.word	0x00000001


	//----- nvinfo : EIATTR_CRS_STACK_SIZE
	.align		4
.L_39:
        /*0278*/ 	.byte	0x04, 0x1e
        /*027a*/ 	.short	(.L_41 - .L_40)
.L_40:
        /*027c*/ 	.word	0x00000000


	//----- nvinfo : EIATTR_CBANK_PARAM_SIZE
	.align		4
.L_41:
        /*0280*/ 	.byte	0x03, 0x19
        /*0282*/ 	.short	0x0470


	//----- nvinfo : EIATTR_PARAM_CBANK
	.align		4
        /*0284*/ 	.byte	0x04, 0x0a
        /*0286*/ 	.short	(.L_43 - .L_42)
	.align		4
.L_42:
        /*0288*/ 	.word	index@(.nv.constant0._ZN7cutlass13device_kernelINS_4gemm6kernel13GemmUniversalIN4cute5tupleIJiiiiEEENS1_10collective13CollectiveMmaINS1_34MainloopSm90TmaGmmaWarpSpecializedILi4ENS5_IJNS4_1CILi1EEENSA_ILi2EEESB_EEENS1_35KernelTmaWarpSpecializedCooperativeEEENS5_IJNSA_ILi128EEENSA_ILi256EEESG_EEEaNS5_IJlSB_lEEEaSJ_NS4_8TiledMMAINS4_8MMA_AtomIJNS4_4SM904GMMA27MMA_64x256x32_S32S8S8_SS_TNEEEENS4_6LayoutINS5_IJSC_SB_SB_EEENS5_IJSB_NSA_ILi0EEESS_EEEEENS5_IJNS4_10UnderscoreESV_SV_EEEEENS4_23SM90_TMA_LOAD_MULTICASTENS4_14ComposedLayoutINS4_7SwizzleILi3ELi4ELi3EEENS4_18smem_ptr_flag_bitsILi8EEENSQ_INS5_IJNSA_ILi8EEESG_EEENS5_IJSG_SB_EEEEEEEvNS4_8identityENS4_13SM90_TMA_LOADES18_vS19_EENS_8epilogue10collective6detail29Sm90TmaWarpSpecializedAdapterINS1D_15DefaultEpilogueIaSJ_SJ_NS1C_6thread17LinearCombinationIaLi1EiiLNS1H_9ScaleType4KindE0ELNS_15FloatRoundStyleE2EaEENS1_15EpilogueDefaultEEEEEvvEEEEvNT_6ParamsE)
        /*028c*/ 	.short	0x0210
        /*028e*/ 	.short	0x0470


	//----- nvinfo : EIATTR_SW_WAR
	.align		4
.L_43:
        /*0290*/ 	.byte	0x04, 0x36
        /*0292*/ 	.short	(.L_45 - .L_44)
.L_44:
        /*0294*/ 	.word	0x00000008
.L_45:


//--------------------- .nv.callgraph             --------------------------
	.section	.nv.callgraph,"",@"SHT_CUDA_CALLGRAPH"
	.align	4
	.sectionentsize	8
	.align		4
        /*0000*/ 	.word	0x00000000
	.align		4
        /*0004*/ 	.word	0xffffffff
	.align		4
        /*0008*/ 	.word	index@(_ZN7cutlass13device_kernelINS_4gemm6kernel13GemmUniversalIN4cute5tupleIJiiiiEEENS1_10collective13CollectiveMmaINS1_34MainloopSm90TmaGmmaWarpSpecializedILi4ENS5_IJNS4_1CILi1EEENSA_ILi2EEESB_EEENS1_35KernelTmaWarpSpecializedCooperativeEEENS5_IJNSA_ILi128EEENSA_ILi256EEESG_EEEaNS5_IJlSB_lEEEaSJ_NS4_8TiledMMAINS4_8MMA_AtomIJNS4_4SM904GMMA27MMA_64x256x32_S32S8S8_SS_TNEEEENS4_6LayoutINS5_IJSC_SB_SB_EEENS5_IJSB_NSA_ILi0EEESS_EEEEENS5_IJNS4_10UnderscoreESV_SV_EEEEENS4_23SM90_TMA_LOAD_MULTICASTENS4_14ComposedLayoutINS4_7SwizzleILi3ELi4ELi3EEENS4_18smem_ptr_flag_bitsILi8EEENSQ_INS5_IJNSA_ILi8EEESG_EEENS5_IJSG_SB_EEEEEEEvNS4_8identityENS4_13SM90_TMA_LOADES18_vS19_EENS_8epilogue10collective6detail29Sm90TmaWarpSpecializedAdapterINS1D_15DefaultEpilogueIaSJ_SJ_NS1C_6thread17LinearCombinationIaLi1EiiLNS1H_9ScaleType4KindE0ELNS_15FloatRoundStyleE2EaEENS1_15EpilogueDefaultEEEEEvvEEEEvNT_6ParamsE)
	.align		4
        /*000c*/ 	.word	index@(__assertfail)
	.align		4
        /*0010*/ 	.word	0x00000000
	.align		4
        /*0014*/ 	.word	0xfffffffe
	.align		4
        /*0018*/ 	.word	0x00000000
	.align		4
        /*001c*/ 	.word	0xfffffffd
	.align		4
        /*0020*/ 	.word	0x00000000
	.align		4
        /*0024*/ 	.word	0xfffffffc


//--------------------- .nv.constant4             --------------------------
	.section	.nv.constant4,"a",@progbits
	.align	8
	.align		8
.nv.constant4:
        /*0000*/ 	.dword	__assertfail
	.align		8
        /*0008*/ 	.dword	__unnamed_1
	.align		8
        /*0010*/ 	.dword	_ZN39_INTERNAL_251661f4_4_k_cu_2d2675a3_48084cuda3std3__45__cpo5beginE
	.align		8
        /*0018*/ 	.dword	_ZN39_INTERNAL_251661f4_4_k_cu_2d2675a3_48084cuda3std3__45__cpo3endE
	.align		8
        /*0020*/ 	.dword	_ZN39_INTERNAL_251661f4_4_k_cu_2d2675a3_48084cuda3std3__45__cpo6cbeginE
	.align		8
        /*0028*/ 	.dword	_ZN39_INTERNAL_251661f4_4_k_cu_2d2675a3_48084cuda3std3__45__cpo4cendE
	.align		8
        /*0030*/ 	.dword	_ZN39_INTERNAL_251661f4_4_k_cu_2d2675a3_48084cuda3std3__441_GLOBAL__N__251661f4_4_k_cu_2d2675a3_48086ignoreE
	.align		8
        /*0038*/ 	.dword	_ZN39_INTERNAL_251661f4_4_k_cu_2d2675a3_48084cuda3std3__419piecewise_constructE
	.align		8
        /*0040*/ 	.dword	_ZN39_INTERNAL_251661f4_4_k_cu_2d2675a3_48084cuda3std3__48in_placeE
	.align		8
        /*0048*/ 	.dword	_ZN39_INTERNAL_251661f4_4_k_cu_2d2675a3_48084cuda3std6ranges3__45__cpo4swapE
	.align		8
        /*0050*/ 	.dword	_ZN39_INTERNAL_251661f4_4_k_cu_2d2675a3_48084cuda3std6ranges3__45__cpo9iter_moveE
	.align		8
        /*0058*/ 	.dword	_ZN39_INTERNAL_251661f4_4_k_cu_2d2675a3_48084cute7productE
	.align		8
        /*0060*/ 	.dword	_ZN39_INTERNAL_251661f4_4_k_cu_2d2675a3_48084cute1_E
	.align		8
        /*0068*/ 	.dword	$str$22
	.align		8
        /*0070*/ 	.dword	$str$23


//--------------------- .text._ZN7cutlass13device_kernelINS_4gemm6kernel13GemmUniversalIN4cute5tupleIJiiiiEEENS1_10collective13CollectiveMmaINS1_34MainloopSm90TmaGmmaWarpSpecializedILi4ENS5_IJNS4_1CILi1EEENSA_ILi2EEESB_EEENS1_35KernelTmaWarpSpecializedCooperativeEEENS5_IJNSA_ILi128EEENSA_ILi256EEESG_EEEaNS5_IJlSB_lEEEaSJ_NS4_8TiledMMAINS4_8MMA_AtomIJNS4_4SM904GMMA27MMA_64x256x32_S32S8S8_SS_TNEEEENS4_6LayoutINS5_IJSC_SB_SB_EEENS5_IJSB_NSA_ILi0EEESS_EEEEENS5_IJNS4_10UnderscoreESV_SV_EEEEENS4_23SM90_TMA_LOAD_MULTICASTENS4_14ComposedLayoutINS4_7SwizzleILi3ELi4ELi3EEENS4_18smem_ptr_flag_bitsILi8EEENSQ_INS5_IJNSA_ILi8EEESG_EEENS5_IJSG_SB_EEEEEEEvNS4_8identityENS4_13SM90_TMA_LOADES18_vS19_EENS_8epilogue10collective6detail29Sm90TmaWarpSpecializedAdapterINS1D_15DefaultEpilogueIaSJ_SJ_NS1C_6thread17LinearCombinationIaLi1EiiLNS1H_9ScaleType4KindE0ELNS_15FloatRoundStyleE2EaEENS1_15EpilogueDefaultEEEEEvvEEEEvNT_6ParamsE --------------------------
	.section	.text._ZN7cutlass13device_kernelINS_4gemm6kernel13GemmUniversalIN4cute5tupleIJiiiiEEENS1_10collective13CollectiveMmaINS1_34MainloopSm90TmaGmmaWarpSpecializedILi4ENS5_IJNS4_1CILi1EEENSA_ILi2EEESB_EEENS1_35KernelTmaWarpSpecializedCooperativeEEENS5_IJNSA_ILi128EEENSA_ILi256EEESG_EEEaNS5_IJlSB_lEEEaSJ_NS4_8TiledMMAINS4_8MMA_AtomIJNS4_4SM904GMMA27MMA_64x256x32_S32S8S8_SS_TNEEEENS4_6LayoutINS5_IJSC_SB_SB_EEENS5_IJSB_NSA_ILi0EEESS_EEEEENS5_IJNS4_10UnderscoreESV_SV_EEEEENS4_23SM90_TMA_LOAD_MULTICASTENS4_14ComposedLayoutINS4_7SwizzleILi3ELi4ELi3EEENS4_18smem_ptr_flag_bitsILi8EEENSQ_INS5_IJNSA_ILi8EEESG_EEENS5_IJSG_SB_EEEEEEEvNS4_8identityENS4_13SM90_TMA_LOADES18_vS19_EENS_8epilogue10collective6detail29Sm90TmaWarpSpecializedAdapterINS1D_15DefaultEpilogueIaSJ_SJ_NS1C_6thread17LinearCombinationIaLi1EiiLNS1H_9ScaleType4KindE0ELNS_15FloatRoundStyleE2EaEENS1_15EpilogueDefaultEEEEEvvEEEEvNT_6ParamsE,"ax",@progbits
	.align	128
.text._ZN7cutlass13device_kernelINS_4gemm6kernel13GemmUniversalIN4cute5tupleIJiiiiEEENS1_10collective13CollectiveMmaINS1_34MainloopSm90TmaGmmaWarpSpecializedILi4ENS5_IJNS4_1CILi1EEENSA_ILi2EEESB_EEENS1_35KernelTmaWarpSpecializedCooperativeEEENS5_IJNSA_ILi128EEENSA_ILi256EEESG_EEEaNS5_IJlSB_lEEEaSJ_NS4_8TiledMMAINS4_8MMA_AtomIJNS4_4SM904GMMA27MMA_64x256x32_S32S8S8_SS_TNEEEENS4_6LayoutINS5_IJSC_SB_SB_EEENS5_IJSB_NSA_ILi0EEESS_EEEEENS5_IJNS4_10UnderscoreESV_SV_EEEEENS4_23SM90_TMA_LOAD_MULTICASTENS4_14ComposedLayoutINS4_7SwizzleILi3ELi4ELi3EEENS4_18smem_ptr_flag_bitsILi8EEENSQ_INS5_IJNSA_ILi8EEESG_EEENS5_IJSG_SB_EEEEEEEvNS4_8identityENS4_13SM90_TMA_LOADES18_vS19_EENS_8epilogue10collective6detail29Sm90TmaWarpSpecializedAdapterINS1D_15DefaultEpilogueIaSJ_SJ_NS1C_6thread17LinearCombinationIaLi1EiiLNS1H_9ScaleType4KindE0ELNS_15FloatRoundStyleE2EaEENS1_15EpilogueDefaultEEEEEvvEEEEvNT_6ParamsE:
        .type           _ZN7cutlass13device_kernelINS_4gemm6kernel13GemmUniversalIN4cute5tupleIJiiiiEEENS1_10collective13CollectiveMmaINS1_34MainloopSm90TmaGmmaWarpSpecializedILi4ENS5_IJNS4_1CILi1EEENSA_ILi2EEESB_EEENS1_35KernelTmaWarpSpecializedCooperativeEEENS5_IJNSA_ILi128EEENSA_ILi256EEESG_EEEaNS5_IJlSB_lEEEaSJ_NS4_8TiledMMAINS4_8MMA_AtomIJNS4_4SM904GMMA27MMA_64x256x32_S32S8S8_SS_TNEEEENS4_6LayoutINS5_IJSC_SB_SB_EEENS5_IJSB_NSA_ILi0EEESS_EEEEENS5_IJNS4_10UnderscoreESV_SV_EEEEENS4_23SM90_TMA_LOAD_MULTICASTENS4_14ComposedLayoutINS4_7SwizzleILi3ELi4ELi3EEENS4_18smem_ptr_flag_bitsILi8EEENSQ_INS5_IJNSA_ILi8EEESG_EEENS5_IJSG_SB_EEEEEEEvNS4_8identityENS4_13SM90_TMA_LOADES18_vS19_EENS_8epilogue10collective6detail29Sm90TmaWarpSpecializedAdapterINS1D_15DefaultEpilogueIaSJ_SJ_NS1C_6thread17LinearCombinationIaLi1EiiLNS1H_9ScaleType4KindE0ELNS_15FloatRoundStyleE2EaEENS1_15EpilogueDefaultEEEEEvvEEEEvNT_6ParamsE,@function
        .size           _ZN7cutlass13device_kernelINS_4gemm6kernel13GemmUniversalIN4cute5tupleIJiiiiEEENS1_10collective13CollectiveMmaINS1_34MainloopSm90TmaGmmaWarpSpecializedILi4ENS5_IJNS4_1CILi1EEENSA_ILi2EEESB_EEENS1_35KernelTmaWarpSpecializedCooperativeEEENS5_IJNSA_ILi128EEENSA_ILi256EEESG_EEEaNS5_IJlSB_lEEEaSJ_NS4_8TiledMMAINS4_8MMA_AtomIJNS4_4SM904GMMA27MMA_64x256x32_S32S8S8_SS_TNEEEENS4_6LayoutINS5_IJSC_SB_SB_EEENS5_IJSB_NSA_ILi0EEESS_EEEEENS5_IJNS4_10UnderscoreESV_SV_EEEEENS4_23SM90_TMA_LOAD_MULTICASTENS4_14ComposedLayoutINS4_7SwizzleILi3ELi4ELi3EEENS4_18smem_ptr_flag_bitsILi8EEENSQ_INS5_IJNSA_ILi8EEESG_EEENS5_IJSG_SB_EEEEEEEvNS4_8identityENS4_13SM90_TMA_LOADES18_vS19_EENS_8epilogue10collective6detail29Sm90TmaWarpSpecializedAdapterINS1D_15DefaultEpilogueIaSJ_SJ_NS1C_6thread17LinearCombinationIaLi1EiiLNS1H_9ScaleType4KindE0ELNS_15FloatRoundStyleE2EaEENS1_15EpilogueDefaultEEEEEvvEEEEvNT_6ParamsE,(.L_x_329 - _ZN7cutlass13device_kernelINS_4gemm6kernel13GemmUniversalIN4cute5tupleIJiiiiEEENS1_10collective13CollectiveMmaINS1_34MainloopSm90TmaGmmaWarpSpecializedILi4ENS5_IJNS4_1CILi1EEENSA_ILi2EEESB_EEENS1_35KernelTmaWarpSpecializedCooperativeEEENS5_IJNSA_ILi128EEENSA_ILi256EEESG_EEEaNS5_IJlSB_lEEEaSJ_NS4_8TiledMMAINS4_8MMA_AtomIJNS4_4SM904GMMA27MMA_64x256x32_S32S8S8_SS_TNEEEENS4_6LayoutINS5_IJSC_SB_SB_EEENS5_IJSB_NSA_ILi0EEESS_EEEEENS5_IJNS4_10UnderscoreESV_SV_EEEEENS4_23SM90_TMA_LOAD_MULTICASTENS4_14ComposedLayoutINS4_7SwizzleILi3ELi4ELi3EEENS4_18smem_ptr_flag_bitsILi8EEENSQ_INS5_IJNSA_ILi8EEESG_EEENS5_IJSG_SB_EEEEEEEvNS4_8identityENS4_13SM90_TMA_LOADES18_vS19_EENS_8epilogue10collective6detail29Sm90TmaWarpSpecializedAdapterINS1D_15DefaultEpilogueIaSJ_SJ_NS1C_6thread17LinearCombinationIaLi1EiiLNS1H_9ScaleType4KindE0ELNS_15FloatRoundStyleE2EaEENS1_15EpilogueDefaultEEEEEvvEEEEvNT_6ParamsE)
        .other          _ZN7cutlass13device_kernelINS_4gemm6kernel13GemmUniversalIN4cute5tupleIJiiiiEEENS1_10collective13CollectiveMmaINS1_34MainloopSm90TmaGmmaWarpSpecializedILi4ENS5_IJNS4_1CILi1EEENSA_ILi2EEESB_EEENS1_35KernelTmaWarpSpecializedCooperativeEEENS5_IJNSA_ILi128EEENSA_ILi256EEESG_EEEaNS5_IJlSB_lEEEaSJ_NS4_8TiledMMAINS4_8MMA_AtomIJNS4_4SM904GMMA27MMA_64x256x32_S32S8S8_SS_TNEEEENS4_6LayoutINS5_IJSC_SB_SB_EEENS5_IJSB_NSA_ILi0EEESS_EEEEENS5_IJNS4_10UnderscoreESV_SV_EEEEENS4_23SM90_TMA_LOAD_MULTICASTENS4_14ComposedLayoutINS4_7SwizzleILi3ELi4ELi3EEENS4_18smem_ptr_flag_bitsILi8EEENSQ_INS5_IJNSA_ILi8EEESG_EEENS5_IJSG_SB_EEEEEEEvNS4_8identityENS4_13SM90_TMA_LOADES18_vS19_EENS_8epilogue10collective6detail29Sm90TmaWarpSpecializedAdapterINS1D_15DefaultEpilogueIaSJ_SJ_NS1C_6thread17LinearCombinationIaLi1EiiLNS1H_9ScaleType4KindE0ELNS_15FloatRoundStyleE2EaEENS1_15EpilogueDefaultEEEEEvvEEEEvNT_6ParamsE,@"STO_CUDA_ENTRY STV_DEFAULT"
_ZN7cutlass13device_kernelINS_4gemm6kernel13GemmUniversalIN4cute5tupleIJiiiiEEENS1_10collective13CollectiveMmaINS1_34MainloopSm90TmaGmmaWarpSpecializedILi4ENS5_IJNS4_1CILi1EEENSA_ILi2EEESB_EEENS1_35KernelTmaWarpSpecializedCooperativeEEENS5_IJNSA_ILi128EEENSA_ILi256EEESG_EEEaNS5_IJlSB_lEEEaSJ_NS4_8TiledMMAINS4_8MMA_AtomIJNS4_4SM904GMMA27MMA_64x256x32_S32S8S8_SS_TNEEEENS4_6LayoutINS5_IJSC_SB_SB_EEENS5_IJSB_NSA_ILi0EEESS_EEEEENS5_IJNS4_10UnderscoreESV_SV_EEEEENS4_23SM90_TMA_LOAD_MULTICASTENS4_14ComposedLayoutINS4_7SwizzleILi3ELi4ELi3EEENS4_18smem_ptr_flag_bitsILi8EEENSQ_INS5_IJNSA_ILi8EEESG_EEENS5_IJSG_SB_EEEEEEEvNS4_8identityENS4_13SM90_TMA_LOADES18_vS19_EENS_8epilogue10collective6detail29Sm90TmaWarpSpecializedAdapterINS1D_15DefaultEpilogueIaSJ_SJ_NS1C_6thread17LinearCombinationIaLi1EiiLNS1H_9ScaleType4KindE0ELNS_15FloatRoundStyleE2EaEENS1_15EpilogueDefaultEEEEEvvEEEEvNT_6ParamsE:
[----:B------:R-:W0:Y:S01]  /*0000*/  LDC R1, c[0x0][0x28] ;  /* 0x00000a00ff017b82 */ /* 0x000e220000000800 */
[----:B------:R-:W1:Y:S01]  /*0010*/  S2R R18, SR_TID.X ;  /* 0x0000000000127919 */ /* 0x000e620000002100 */
[----:B------:R-:W-:Y:S01]  /*0020*/  ELECT P0, URZ, PT ;  /* 0x00000000003f782f */ /* 0x000fe20003800000 */
[----:B------:R-:W-:Y:S01]  /*0030*/  BSSY B0, `(.L_x_0) ;  /* 0x000000f000007945 */ /* 0x000fe20003800000 */
[--C-:B-1----:R-:W-:Y:S02]  /*0040*/  SHF.R.U32.HI R0, RZ, 0x5, R18.reuse ;  /* 0x00000005ff007819 */ /* 0x102fe40000011612 */
[----:B------:R-:W-:-:S03]  /*0050*/  SHF.R.U32.HI R3, RZ, 0x7, R18 ;  /* 0x00000007ff037819 */ /* 0x000fc60000011612 */
[----:B------:R-:W1:Y:S04]  /*0060*/  SHFL.IDX PT, R2, R0, RZ, 0x1f ;  /* 0x00001fff00027589 */ /* 0x000e6800000e0000 */
[----:B------:R2:W3:Y:S01]  /*0070*/  SHFL.IDX PT, R5, R3, RZ, 0x1f ;  /* 0x00001fff03057589 */ /* 0x0004e200000e0000 */
[----:B-1----:R-:W-:-:S13]  /*0080*/  ISETP.NE.OR P0, PT, R2, RZ, !P0 ;  /* 0x000000ff0200720c */ /* 0x002fda0004705670 */
[----:B0-23--:R-:W-:Y:S05]  /*0090*/  @P0 BRA `(.L_x_1) ;  /* 0x0000000000200947 */ /* 0x00dfea0003800000 */
[----:B------:R-:W-:Y:S02]  /*00a0*/  ULDC.64 UR4, c[0x0][0x198] ;  /* 0x0000660000047ab9 */ /* 0x000fe40000000a00 */
[----:B------:R-:W-:Y:S02]  /*00b0*/  UIADD3 UR6, UP0, UR4, 0xf0, URZ ;  /* 0x000000f004067890 */ /* 0x000fe4000ff1e03f */
[----:B------:R-:W-:Y:S02]  /*00c0*/  UIADD3 UR4, UP1, UR4, 0x1f0, URZ ;  /* 0x000001f004047890 */ /* 0x000fe4000ff3e03f */
[----:B------:R-:W-:Y:S02]  /*00d0*/  UIADD3.X UR7, URZ, UR5, URZ, UP0, !UPT ;  /* 0x000000053f077290 */ /* 0x000fe400087fe43f */
[----:B------:R-:W-:-:S07]  /*00e0*/  UIADD3.X UR5, URZ, UR5, URZ, UP1, !UPT ;  /* 0x000000053f057290 */ /* 0x000fce0008ffe43f */
[----:B------:R0:W-:Y:S02]  /*00f0*/  UTMACCTL.PF [UR6] ;  /* 0x00000000060079b9 */ /* 0x0001e40008040000 */
[----:B------:R0:W-:Y:S02]  /*0100*/  UTMACCTL.PF [UR4] ;  /* 0x00000000040079b9 */ /* 0x0001e40008040000 */
[----:B0-----:R-:W-:Y:S01]  /*0110*/  NOP ;  /* 0x0000000000007918 */ /* 0x001fe20000000000 */
.L_x_1:
[----:B------:R-:W-:Y:S05]  /*0120*/  BSYNC B0 ;  /* 0x0000000000007941 */ /* 0x000fea0003800000 */
.L_x_0:
[----:B------:R-:W0:Y:S02]  /*0130*/  SHFL.IDX PT, R3, R0, RZ, 0x1f ;  /* 0x00001fff00037589 */ /* 0x000e2400000e0000 */
[----:B0-----:R-:W-:-:S13]  /*0140*/  ISETP.NE.AND P0, PT, R3, RZ, PT ;  /* 0x000000ff0300720c */ /* 0x001fda0003f05270 */
[----:B------:R-:W-:Y:S05]  /*0150*/  @P0 BRA `(.L_x_2) ;  /* 0x0000000000580947 */ /* 0x000fea0003800000 */
[----:B------:R-:W0:Y:S01]  /*0160*/  S2UR UR8, SR_CgaCtaId ;  /* 0x00000000000879c3 */ /* 0x000e220000008800 */
[----:B------:R-:W-:Y:S01]  /*0170*/  UMOV UR4, 0x400 ;  /* 0x0000040000047882 */ /* 0x000fe20000000000 */
[----:B------:R-:W-:Y:S01]  /*0180*/  UMOV UR5, 0x1 ;  /* 0x0000000100057882 */ /* 0x000fe20000000000 */
[----:B------:R-:W-:Y:S01]  /*0190*/  UMOV UR6, 0x4 ;  /* 0x0000000400067882 */ /* 0x000fe20000000000 */
[----:B------:R-:W-:Y:S01]  /*01a0*/  ELECT P0, URZ, PT ;  /* 0x00000000003f782f */ /* 0x000fe20003800000 */
[----:B------:R-:W-:-:S04]  /*01b0*/  UIADD3 UR6, -UR6, 0x100000, URZ ;  /* 0x0010000006067890 */ /* 0x000fc8000fffe13f */
[----:B------:R-:W-:Y:S02]  /*01c0*/  USHF.L.U32 UR7, UR6, 0xb, URZ ;  /* 0x0000000b06077899 */ /* 0x000fe4000800063f */
[----:B------:R-:W-:Y:S02]  /*01d0*/  USHF.L.U32 UR6, UR6, 0x1, URZ ;  /* 0x0000000106067899 */ /* 0x000fe4000800063f */
[----:B0-----:R-:W-:Y:S02]  /*01e0*/  ULEA UR8, UR8, UR4, 0x18 ;  /* 0x0000000408087291 */ /* 0x001fe4000f8ec03f */
[----:B------:R-:W-:-:S04]  /*01f0*/  UIADD3 UR4, -UR5, 0x100000, URZ ;  /* 0x0010000005047890 */ /* 0x000fc8000fffe13f */
[----:B------:R-:W-:Y:S02]  /*0200*/  USHF.L.U32 UR5, UR4, 0xb, URZ ;  /* 0x0000000b04057899 */ /* 0x000fe4000800063f */
[----:B------:R-:W-:Y:S01]  /*0210*/  USHF.L.U32 UR4, UR4, 0x1, URZ ;  /* 0x0000000104047899 */ /* 0x000fe2000800063f */
[----:B------:R-:W0:Y:S11]  /*0220*/  FENCE.VIEW.ASYNC.S ;  /* 0x00000000000073c6 */ /* 0x000e360000000000 */
[----:B0-----:R0:W1:Y:S01]  /*0230*/  SYNCS.EXCH.64 URZ, [UR8], UR4 ;  /* 0x00000004083f75b2 */ /* 0x0010620008000100 */
[----:B------:R0:W2:Y:S01]  /*0240*/  SYNCS.EXCH.64 URZ, [UR8+0x20], UR6 ;  /* 0x00002006083f75b2 */ /* 0x0000a20008000100 */
[----:B------:R0:W3:Y:S01]  /*0250*/  SYNCS.EXCH.64 URZ, [UR8+0x8], UR4 ;  /* 0x00000804083f75b2 */ /* 0x0000e20008000100 */
[----:B------:R0:W4:Y:S01]  /*0260*/  SYNCS.EXCH.64 URZ, [UR8+0x28], UR6 ;  /* 0x00002806083f75b2 */ /* 0x0001220008000100 */
[----:B------:R0:W0:Y:S01]  /*0270*/  SYNCS.EXCH.64 URZ, [UR8+0x10], UR4 ;  /* 0x00001004083f75b2 */ /* 0x0000220008000100 */
[----:B------:R0:W0:Y:S01]  /*0280*/  SYNCS.EXCH.64 URZ, [UR8+0x30], UR6 ;  /* 0x00003006083f75b2 */ /* 0x0000220008000100 */
[----:B------:R0:W0:Y:S01]  /*0290*/  SYNCS.EXCH.64 URZ, [UR8+0x18], UR4 ;  /* 0x00001804083f75b2 */ /* 0x0000220008000100 */
[----:B------:R0:W0:Y:S01]  /*02a0*/  SYNCS.EXCH.64 URZ, [UR8+0x38], UR6 ;  /* 0x00003806083f75b2 */ /* 0x0000220008000100 */
[----:B------:R-:W-:Y:S01]  /*02b0*/  NOP ;  /* 0x0000000000007918 */ /* 0x000fe20000000000 */
.L_x_2:
[----:B------:R-:W-:Y:S01]  /*02c0*/  SHF.R.S32.HI R7, RZ, 0x1f, R18 ;  /* 0x0000001fff077819 */ /* 0x000fe20000011412 */
[----:B------:R-:W5:Y:S01]  /*02d0*/  SHFL.IDX PT, R0, R0, RZ, 0x1f ;  /* 0x00001fff00007589 */ /* 0x000f6200000e0000 */
[----:B0-----:R-:W0:Y:S01]  /*02e0*/  S2UR UR8, SR_CTAID.X ;  /* 0x00000000000879c3 */ /* 0x001e220000002500 */
[----:B------:R-:W-:Y:S02]  /*02f0*/  ELECT P0, URZ, PT ;  /* 0x00000000003f782f */ /* 0x000fe40003800000 */
[----:B------:R-:W-:Y:S01]  /*0300*/  LEA.HI R7, R7, R18, RZ, 0x7 ;  /* 0x0000001207077211 */ /* 0x000fe200078f38ff */
[----:B------:R-:W1:Y:S01]  /*0310*/  S2R R4, SR_CTAID.Y ;  /* 0x0000000000047919 */ /* 0x000e620000002600 */
[----:B------:R-:W-:Y:S01]  /*0320*/  ULDC UR4, c[0x0][0x154] ;  /* 0x0000550000047ab9 */ /* 0x000fe20000000800 */
[----:B------:R-:W-:Y:S01]  /*0330*/  NOP ;  /* 0x0000000000007918 */ /* 0x000fe20000000000 */
[----:B------:R-:W-:Y:S01]  /*0340*/  LOP3.LUT R7, R7, 0xffffff80, RZ, 0xc0, !PT ;  /* 0xffffff8007077812 */ /* 0x000fe200078ec0ff */
[----:B------:R-:W-:Y:S01]  /*0350*/  NOP ;  /* 0x0000000000007918 */ /* 0x000fe20000000000 */
[----:B------:R-:W2:Y:S03]  /*0360*/  LDC R13, c[0x0][0x140] ;  /* 0x00005000ff0d7b82 */ /* 0x000ea60000000800 */
[----:B------:R-:W-:-:S05]  /*0370*/  IMAD.IADD R7, R18, 0x1, -R7 ;  /* 0x0000000112077824 */ /* 0x000fca00078e0a07 */
[----:B------:R-:W-:Y:S01]  /*0380*/  SHF.R.S32.HI R6, RZ, 0x1f, R7 ;  /* 0x0000001fff067819 */ /* 0x000fe20000011407 */
[----:B------:R-:W3:Y:S01]  /*0390*/  LDC R10, c[0x0][0x144] ;  /* 0x00005100ff0a7b82 */ /* 0x000ee20000000800 */
[----:B------:R-:W-:Y:S02]  /*03a0*/  LOP3.LUT P2, RZ, R7, 0x7, RZ, 0xc0, !PT ;  /* 0x0000000707ff7812 */ /* 0x000fe4000784c0ff */
[----:B------:R-:W-:Y:S02]  /*03b0*/  LEA.HI R6, R6, R7, RZ, 0x3 ;  /* 0x0000000706067211 */ /* 0x000fe400078f18ff */
[----:B-----5:R-:W-:Y:S02]  /*03c0*/  ISETP.NE.OR P0, PT, R0, RZ, !P0 ;  /* 0x000000ff0000720c */ /* 0x020fe40004705670 */
[--C-:B------:R-:W-:Y:S02]  /*03d0*/  SHF.R.S32.HI R0, RZ, 0x3, R6.reuse ;  /* 0x00000003ff007819 */ /* 0x100fe40000011406 */
[----:B------:R-:W-:-:S02]  /*03e0*/  SHF.R.S32.HI R9, RZ, 0x1f, R6 ;  /* 0x0000001fff097819 */ /* 0x000fc40000011406 */
[----:B------:R-:W-:Y:S02]  /*03f0*/  SHF.R.S32.HI R6, RZ, 0x1f, R3 ;  /* 0x0000001fff067819 */ /* 0x000fe40000011403 */
[----:B------:R-:W-:Y:S02]  /*0400*/  LEA.HI R9, R9, R0, RZ, 0x2 ;  /* 0x0000000009097211 */ /* 0x000fe400078f10ff */
[----:B------:R-:W-:Y:S02]  /*0410*/  LEA.HI R6, R6, R3, RZ, 0x2 ;  /* 0x0000000306067211 */ /* 0x000fe400078f10ff */
[----:B-1----:R-:W-:Y:S01]  /*0420*/  I2FP.F32.U32 R8, R4 ;  /* 0x0000000400087245 */ /* 0x002fe20000201000 */
[----:B------:R-:W-:Y:S01]  /*0430*/  VOTEU.ALL UP0, P0 ;  /* 0x00000000003f7886 */ /* 0x000fe20000000000 */
[----:B------:R-:W-:Y:S01]  /*0440*/  LOP3.LUT R6, R6, 0x3ffffffc, RZ, 0xc0, !PT ;  /* 0x3ffffffc06067812 */ /* 0x000fe200078ec0ff */
[----:B------:R-:W-:Y:S01]  /*0450*/  VOTEU.ALL UP1, P0 ;  /* 0x00000000003f7886 */ /* 0x000fe20000020000 */
[----:B------:R-:W-:Y:S01]  /*0460*/  LOP3.LUT R9, R9, 0xfffffffc, RZ, 0xc0, !PT ;  /* 0xfffffffc09097812 */ /* 0x000fe200078ec0ff */
[----:B------:R-:W-:Y:S01]  /*0470*/  FMUL R12, R8, UR4 ;  /* 0x00000004080c7c20 */ /* 0x000fe20008400000 */
[----:B------:R-:W1:Y:S01]  /*0480*/  @!UP0 S2UR UR7, SR_CgaCtaId ;  /* 0x00000000000789c3 */ /* 0x000e620000008800 */
[----:B------:R-:W-:Y:S01]  /*0490*/  IMAD.IADD R11, R3, 0x1, -R6 ;  /* 0x00000001030b7824 */ /* 0x000fe200078e0a06 */
[----:B0-----:R-:W-:Y:S01]  /*04a0*/  I2FP.F32.U32 R6, UR8 ;  /* 0x0000000800067c45 */ /* 0x001fe20008201000 */
[----:B------:R-:W-:Y:S01]  /*04b0*/  IMAD.IADD R0, R0, 0x1, -R9 ;  /* 0x0000000100007824 */ /* 0x000fe200078e0a09 */
[----:B------:R-:W-:Y:S01]  /*04c0*/  ULDC UR4, c[0x0][0x150] ;  /* 0x0000540000047ab9 */ /* 0x000fe20000000800 */
[----:B------:R-:W0:Y:S01]  /*04d0*/  F2I.U32.TRUNC.NTZ R12, R12 ;  /* 0x0000000c000c7305 */ /* 0x000e22000020f000 */
[----:B------:R-:W-:Y:S01]  /*04e0*/  SHF.R.S32.HI R3, RZ, 0x1f, R2 ;  /* 0x0000001fff037819 */ /* 0x000fe20000011402 */
[----:B------:R-:W-:Y:S01]  /*04f0*/  FMUL R8, R6, UR4 ;  /* 0x0000000406087c20 */ /* 0x000fe20008400000 */
[----:B------:R-:W5:Y:S01]  /*0500*/  LDC R9, c[0x0][0x148] ;  /* 0x00005200ff097b82 */ /* 0x000f620000000800 */
[----:B------:R-:W-:Y:S01]  /*0510*/  IMAD R11, R11, 0x4, R0 ;  /* 0x000000040b0b7824 */ /* 0x000fe200078e0200 */
[----:B------:R-:W-:Y:S01]  /*0520*/  LEA.HI R3, R3, R2, RZ, 0x2 ;  /* 0x0000000203037211 */ /* 0x000fe200078f10ff */
[----:B------:R-:W-:Y:S01]  /*0530*/  UMOV UR4, 0x20 ;  /* 0x0000002000047882 */ /* 0x000fe20000000000 */
[----:B------:R-:W-:Y:S01]  /*0540*/  @!UP0 UMOV UR6, 0x400 ;  /* 0x0000040000068882 */ /* 0x000fe20000000000 */
[----:B------:R-:W4:Y:S01]  /*0550*/  F2I.U32.TRUNC.NTZ R8, R8 ;  /* 0x0000000800087305 */ /* 0x000f22000020f000 */
[----:B------:R-:W-:Y:S01]  /*0560*/  LOP3.LUT R3, R3, 0xfffffffc, RZ, 0xc0, !PT ;  /* 0xfffffffc03037812 */ /* 0x000fe200078ec0ff */
[----:B------:R-:W-:Y:S01]  /*0570*/  IMAD.SHL.U32 R6, R11, 0x4, RZ ;  /* 0x000000040b067824 */ /* 0x000fe200078e00ff */
[----:B------:R-:W-:-:S04]  /*0580*/  @!UP0 UIADD3 UR4, -UR4, 0x100000, URZ ;  /* 0x0010000004048890 */ /* 0x000fc8000fffe13f */
[----:B------:R-:W-:Y:S02]  /*0590*/  @!UP0 USHF.L.U32 UR5, UR4, 0xb, URZ ;  /* 0x0000000b04058899 */ /* 0x000fe4000800063f */
[----:B------:R-:W-:Y:S01]  /*05a0*/  @!UP0 USHF.L.U32 UR4, UR4, 0x1, URZ ;  /* 0x0000000104048899 */ /* 0x000fe2000800063f */
[----:B--2---:R-:W-:Y:S01]  /*05b0*/  ISETP.EQ.U32.AND P3, PT, R13, 0x1, PT ;  /* 0x000000010d00780c */ /* 0x004fe20003f62070 */
[----:B------:R-:W-:Y:S01]  /*05c0*/  IMAD.IADD R0, R2, 0x1, -R3 ;  /* 0x0000000102007824 */ /* 0x000fe200078e0a03 */
[----:B------:R-:W-:Y:S01]  /*05d0*/  LOP3.LUT R23, R11, 0xc, R6, 0x78, !PT ;  /* 0x0000000c0b177812 */ /* 0x000fe200078e7806 */
[----:B0-----:R-:W-:Y:S01]  /*05e0*/  IMAD.MOV R14, RZ, RZ, -R12 ;  /* 0x000000ffff0e7224 */ /* 0x001fe200078e0a0c */
[----:B-1----:R-:W-:Y:S02]  /*05f0*/  @!UP0 ULEA UR6, UR7, UR6, 0x18 ;  /* 0x0000000607068291 */ /* 0x002fe4000f8ec03f */
[C---:B------:R-:W-:Y:S01]  /*0600*/  ISETP.NE.AND P1, PT, R0.reuse, 0x3, PT ;  /* 0x000000030000780c */ /* 0x040fe20003f25270 */
[----:B------:R-:W-:Y:S01]  /*0610*/  VOTEU.ALL UP0, P0 ;  /* 0x00000000003f7886 */ /* 0x000fe20000000000 */
[----:B------:R-:W-:Y:S01]  /*0620*/  ISETP.LT.U32.AND P0, PT, R23, 0x2, !P2 ;  /* 0x000000021700780c */ /* 0x000fe20005701070 */
[----:B----4-:R-:W-:Y:S01]  /*0630*/  IMAD.MOV R3, RZ, RZ, -R8 ;  /* 0x000000ffff037224 */ /* 0x010fe200078e0a08 */
[----:B------:R-:W-:Y:S01]  /*0640*/  ISETP.EQ.OR P1, PT, R0, RZ, !P1 ;  /* 0x000000ff0000720c */ /* 0x000fe20004f22670 */
[C---:B------:R-:W-:Y:S01]  /*0650*/  VIADD R8, R5.reuse, 0xffffffff ;  /* 0xffffffff05087836 */ /* 0x040fe20000000000 */
[----:B------:R-:W-:Y:S01]  /*0660*/  ISETP.NE.AND P2, PT, R5, RZ, PT ;  /* 0x000000ff0500720c */ /* 0x000fe20003f45270 */
[----:B-----5:R-:W-:Y:S01]  /*0670*/  IMAD R2, R9, R14, R4 ;  /* 0x0000000e09027224 */ /* 0x020fe200078e0204 */
[----:B------:R-:W-:Y:S01]  /*0680*/  ISETP.EQ.AND P1, PT, R5, RZ, P1 ;  /* 0x000000ff0500720c */ /* 0x000fe20000f22270 */
[----:B---3--:R-:W-:Y:S01]  /*0690*/  IMAD R3, R10, R3, UR8 ;  /* 0x000000080a037e24 */ /* 0x008fe2000f8e0203 */
[----:B------:R-:W-:Y:S01]  /*06a0*/  ISETP.GE.U32.AND P5, PT, R8, 0x2, PT ;  /* 0x000000020800780c */ /* 0x000fe20003fa6070 */
[----:B------:R-:W0:Y:S02]  /*06b0*/  FENCE.VIEW.ASYNC.S ;  /* 0x00000000000073c6 */ /* 0x000e240000000000 */
[----:B0-----:R0:W1:Y:S01]  /*06c0*/  @!UP0 SYNCS.EXCH.64 URZ, [UR6+0x50], UR4 ;  /* 0x00005004063f85b2 */ /* 0x0010620008000100 */
[----:B------:R-:W-:-:S02]  /*06d0*/  ISETP.NE.AND P4, PT, R2, R23, PT ;  /* 0x000000170200720c */ /* 0x000fc40003f85270 */
[----:B------:R-:W-:Y:S02]  /*06e0*/  SEL R19, RZ, 0x1, !P1 ;  /* 0x00000001ff137807 */ /* 0x000fe40004800000 */
[----:B------:R-:W-:Y:S02]  /*06f0*/  ISETP.EQ.OR P4, PT, R3, RZ, !P4 ;  /* 0x000000ff0300720c */ /* 0x000fe40006782670 */
[----:B------:R-:W-:Y:S02]  /*0700*/  SEL R19, R19, 0x2, P5 ;  /* 0x0000000213137807 */ /* 0x000fe40002800000 */
[----:B------:R-:W-:-:S04]  /*0710*/  PLOP3.LUT P0, PT, P0, P4, PT, 0x80, 0x0 ;  /* 0x000000000000781c */ /* 0x000fc80000709070 */
[----:B------:R-:W-:Y:S01]  /*0720*/  P2R R157, PR, RZ, 0x1 ;  /* 0x00000001ff9d7803 */ /* 0x000fe20000000000 */
[----:B------:R0:W2:Y:S01]  /*0730*/  @!UP1 SYNCS.EXCH.64 URZ, [UR6+0x58], UR4 ;  /* 0x00005804063f95b2 */ /* 0x0000a20008000100 */
[----:B------:R-:W-:Y:S01]  /*0740*/  NOP ;  /* 0x0000000000007918 */ /* 0x000fe20000000000 */
[----:B------:R-:W-:Y:S06]  /*0750*/  @!P3 BRA `(.L_x_3) ;  /* 0x000000000008b947 */ /* 0x000fec0003800000 */
[----:B-12---:R-:W-:Y:S01]  /*0760*/  UCGABAR_ARV ;  /* 0x00000000000079c7 */ /* 0x006fe20008000000 */
[----:B------:R-:W-:Y:S05]  /*0770*/  BRA `(.L_x_4) ;  /* 0x0000000000047947 */ /* 0x000fea0003800000 */
.L_x_3:
[----:B-12---:R-:W-:Y:S01]  /*0780*/  NOP ;  /* 0x0000000000007918 */ /* 0x006fe20000000000 */
.L_x_4:
[----:B------:R-:W1:Y:S01]  /*0790*/  LDC R2, c[0x0][0x65c] ;  /* 0x00019700ff027b82 */ /* 0x000e620000000800 */
[----:B------:R-:W-:Y:S02]  /*07a0*/  IMAD.U32 R6, RZ, RZ, UR8 ;  /* 0x00000008ff067e24 */ /* 0x000fe4000f8e00ff */
[----:B------:R-:W-:Y:S01]  /*07b0*/  IMAD.MOV.U32 R7, RZ, RZ, RZ ;  /* 0x000000ffff077224 */ /* 0x000fe200078e00ff */
[----:B-1----:R-:W-:-:S04]  /*07c0*/  ISETP.NE.AND P1, PT, R2, 0x1, PT ;  /* 0x000000010200780c */ /* 0x002fc80003f25270 */
[----:B------:R-:W-:-:S09]  /*07d0*/  P2R R5, PR, RZ, 0x2 ;  /* 0x00000002ff057803 */ /* 0x000fd20000000000 */
[----:B------:R-:W1:Y:S01]  /*07e0*/  @P1 LDC R17, c[0x0][0x10] ;  /* 0x00000400ff111b82 */ /* 0x000e620000000800 */
[----:B------:R-:W-:Y:S02]  /*07f0*/  @P1 IMAD.MOV.U32 R5, RZ, RZ, RZ ;  /* 0x000000ffff051224 */ /* 0x000fe400078e00ff */
[----:B------:R-:W-:-:S05]  /*0800*/  @P1 IMAD.MOV.U32 R13, RZ, RZ, RZ ;  /* 0x000000ffff0d1224 */ /* 0x000fca00078e00ff */
[----:B------:R-:W2:Y:S01]  /*0810*/  @!P1 LDC R11, c[0x0][0xc] ;  /* 0x00000300ff0b9b82 */ /* 0x000ea20000000800 */
[----:B-1----:R-:W-:-:S04]  /*0820*/  @P1 IMAD.WIDE.U32 R16, R17, UR8, R4 ;  /* 0x0000000811101c25 */ /* 0x002fc8000f8e0004 */
[----:B------:R-:W-:Y:S02]  /*0830*/  @P1 IMAD.IADD R17, R17, 0x1, R13 ;  /* 0x0000000111111824 */ /* 0x000fe400078e020d */
[----:B--2---:R-:W-:-:S04]  /*0840*/  @!P1 IMAD.WIDE.U32 R6, R4, R11, R6 ;  /* 0x0000000b04069225 */ /* 0x004fc800078e0006 */
[----:B------:R-:W-:Y:S02]  /*0850*/  @!P1 IMAD.MOV.U32 R16, RZ, RZ, R6 ;  /* 0x000000ffff109224 */ /* 0x000fe400078e0006 */
[----:B------:R-:W-:Y:S01]  /*0860*/  @!P1 IMAD.MOV.U32 R17, RZ, RZ, R7 ;  /* 0x000000ffff119224 */ /* 0x000fe200078e0007 */
[----:B------:R-:W-:Y:S06]  /*0870*/  @!P3 BRA `(.L_x_5) ;  /* 0x00000000000cb947 */ /* 0x000fec0003800000 */
[----:B------:R-:W-:Y:S01]  /*0880*/  UCGABAR_WAIT ;  /* 0x0000000000007dc7 */ /* 0x000fe20008000000 */
[----:B------:R-:W-:Y:S01]  /*0890*/  CCTL.IVALL ;  /* 0x00000000ff00798f */ /* 0x000fe20002000000 */
[----:B------:R-:W-:Y:S05]  /*08a0*/  BRA `(.L_x_6) ;  /* 0x0000000000047947 */ /* 0x000fea0003800000 */
.L_x_5:
[----:B------:R-:W-:Y:S06]  /*08b0*/  BAR.SYNC.DEFER_BLOCKING 0x0 ;  /* 0x0000000000007b1d */ /* 0x000fec0000010000 */
.L_x_6:
[----:B------:R-:W-:Y:S05]  /*08c0*/  @!P2 BRA `(.L_x_7) ;  /* 0x000000800014a947 */ /* 0x000fea0003800000 */
[----:B------:R-:W-:-:S13]  /*08d0*/  ISETP.GT.U32.AND P0, PT, R8, 0x1, PT ;  /* 0x000000010800780c */ /* 0x000fda0003f04070 */
[----:B0-----:R-:W-:Y:S05]  /*08e0*/  @P0 EXIT ;  /* 0x000000000000094d */ /* 0x001fea0003800000 */
[----:B------:R-:W-:Y:S01]  /*08f0*/  ULDC.64 UR4, c[0x0][0x650] ;  /* 0x0001940000047ab9 */ /* 0x000fe20000000a00 */
[----:B------:R-:W-:Y:S01]  /*0900*/  PRMT R0, RZ, 0x7610, R0 ;  /* 0x00007610ff007816 */ /* 0x000fe20000000000 */
[----:B------:R-:W-:Y:S01]  /*0910*/  IMAD.MOV.U32 R153, RZ, RZ, -0x1 ;  /* 0xffffffffff997424 */ /* 0x000fe200078e00ff */
[----:B------:R-:W-:Y:S01]  /*0920*/  ISETP.GE.U32.AND P0, PT, R16, UR4, PT ;  /* 0x0000000410007c0c */ /* 0x000fe2000bf06070 */
[----:B------:R-:W-:Y:S02]  /*0930*/  IMAD.MOV.U32 R152, RZ, RZ, -0x1 ;  /* 0xffffffffff987424 */ /* 0x000fe400078e00ff */
[----:B------:R-:W-:Y:S01]  /*0940*/  IMAD.MOV.U32 R22, RZ, RZ, -0x1 ;  /* 0xffffffffff167424 */ /* 0x000fe200078e00ff */
[----:B------:R-:W-:-:S13]  /*0950*/  ISETP.GE.U32.AND.EX P0, PT, R17, UR5, PT, P0 ;  /* 0x0000000511007c0c */ /* 0x000fda000bf06100 */
[----:B------:R-:W-:Y:S05]  /*0960*/  @P0 BRA `(.L_x_8) ;  /* 0x00000004002c0947 */ /* 0x000fea0003800000 */
[----:B------:R-:W0:Y:S01]  /*0970*/  LDC.64 R20, c[0x0][0x628] ;  /* 0x00018a00ff147b82 */ /* 0x000e220000000a00 */
[----:B------:R-:W-:Y:S02]  /*0980*/  IMAD.MOV.U32 R6, RZ, RZ, R16 ;  /* 0x000000ffff067224 */ /* 0x000fe400078e0010 */
[----:B------:R-:W-:-:S05]  /*0990*/  IMAD.MOV.U32 R7, RZ, RZ, R17 ;  /* 0x000000ffff077224 */ /* 0x000fca00078e0011 */
[----:B------:R-:W1:Y:S08]  /*09a0*/  LDC R0, c[0x0][0x630] ;  /* 0x00018c00ff007b82 */ /* 0x000e700000000800 */
[----:B------:R-:W2:Y:S01]  /*09b0*/  LDC.64 R24, c[0x0][0x620] ;  /* 0x00018800ff187b82 */ /* 0x000ea20000000a00 */
[----:B0-----:R-:W-:-:S04]  /*09c0*/  ISETP.NE.U32.AND P0, PT, R20, RZ, PT ;  /* 0x000000ff1400720c */ /* 0x001fc80003f05070 */
[----:B------:R-:W-:-:S13]  /*09d0*/  ISETP.NE.AND.EX P0, PT, R21, RZ, PT, P0 ;  /* 0x000000ff1500720c */ /* 0x000fda0003f05300 */
[----:B-12---:R-:W-:Y:S05]  /*09e0*/  @!P0 BRA `(.L_x_9) ;  /* 0x0000000000288947 */ /* 0x006fea0003800000 */
[----:B------:R-:W0:Y:S02]  /*09f0*/  LDC R13, c[0x0][0x634] ;  /* 0x00018d00ff0d7b82 */ /* 0x000e240000000800 */
[----:B0-----:R-:W-:-:S05]  /*0a00*/  IADD3 R13, P0, R16, R13, RZ ;  /* 0x0000000d100d7210 */ /* 0x001fca0007f1e0ff */
[----:B------:R-:W-:-:S04]  /*0a10*/  IMAD.X R15, RZ, RZ, R17, P0 ;  /* 0x000000ffff0f7224 */ /* 0x000fc800000e0611 */
[----:B------:R-:W-:-:S04]  /*0a20*/  IMAD.WIDE.U32 R6, R15, R20, RZ ;  /* 0x000000140f067225 */ /* 0x000fc800078e00ff */
[----:B------:R-:W-:-:S04]  /*0a30*/  IMAD.WIDE.U32 R10, P0, R13, R21, R6 ;  /* 0x000000150d0a7225 */ /* 0x000fc80007800006 */
[----:B------:R-:W-:-:S04]  /*0a40*/  IMAD.WIDE.U32 R6, R13, R20, RZ ;  /* 0x000000140d067225 */ /* 0x000fc800078e00ff */
[----:B------:R-:W-:Y:S01]  /*0a50*/  IMAD.X R13, RZ, RZ, RZ, P0 ;  /* 0x000000ffff0d7224 */ /* 0x000fe200000e06ff */
[----:B------:R-:W-:Y:S01]  /*0a60*/  IADD3 RZ, P0, R7, R10, RZ ;  /* 0x0000000a07ff7210 */ /* 0x000fe20007f1e0ff */
[----:B------:R-:W-:-:S04]  /*0a70*/  IMAD.MOV.U32 R12, RZ, RZ, R11 ;  /* 0x000000ffff0c7224 */ /* 0x000fc800078e000b */
[----:B------:R-:W-:-:S08]  /*0a80*/  IMAD.WIDE.U32.X R6, R15, R21, R12, P0 ;  /* 0x000000150f067225 */ /* 0x000fd000000e040c */
.L_x_9:
[----:B------:R-:W0:Y:S01]  /*0a90*/  LDC.64 R20, c[0x0][0x640] ;  /* 0x00019000ff147b82 */ /* 0x000e220000000a00 */
[--C-:B------:R-:W-:Y:S01]  /*0aa0*/  SHF.R.U64 R27, R6, R0, R7.reuse ;  /* 0x00000000061b7219 */ /* 0x100fe20000001207 */
[----:B------:R-:W-:Y:S01]  /*0ab0*/  IMAD R28, R9, R14, R4 ;  /* 0x0000000e091c7224 */ /* 0x000fe200078e0204 */
[----:B------:R-:W-:Y:S02]  /*0ac0*/  SHF.R.U32.HI R0, RZ, R0, R7 ;  /* 0x00000000ff007219 */ /* 0x000fe40000011607 */
[----:B------:R-:W-:-:S03]  /*0ad0*/  IADD3 R5, P0, RZ, -R27, RZ ;  /* 0x8000001bff057210 */ /* 0x000fc60007f1e0ff */
[----:B------:R-:W1:Y:S02]  /*0ae0*/  LDC R8, c[0x0][0x618] ;  /* 0x00018600ff087b82 */ /* 0x000e640000000800 */
[----:B------:R-:W-:-:S04]  /*0af0*/  IMAD.X R7, RZ, RZ, ~R0, P0 ;  /* 0x000000ffff077224 */ /* 0x000fc800000e0e00 */
[-C--:B------:R-:W-:Y:S02]  /*0b00*/  IMAD R0, R7, R24.reuse, RZ ;  /* 0x0000001807007224 */ /* 0x080fe400078e02ff */
[----:B------:R-:W2:Y:S01]  /*0b10*/  LDC R11, c[0x0][0x608] ;  /* 0x00018200ff0b7b82 */ /* 0x000ea20000000800 */
[----:B------:R-:W-:-:S04]  /*0b20*/  IMAD.WIDE.U32 R6, R5, R24, R16 ;  /* 0x0000001805067225 */ /* 0x000fc800078e0010 */
[----:B------:R-:W-:Y:S02]  /*0b30*/  IMAD R5, R5, R25, R0 ;  /* 0x0000001905057224 */ /* 0x000fe400078e0200 */
[----:B------:R-:W-:Y:S01]  /*0b40*/  IMAD.MOV.U32 R25, RZ, RZ, 0x1 ;  /* 0x00000001ff197424 */ /* 0x000fe200078e00ff */
[----:B------:R-:W3:Y:S01]  /*0b50*/  LDC R12, c[0x0][0x658] ;  /* 0x00019600ff0c7b82 */ /* 0x000ee20000000800 */
[----:B0-----:R-:W-:Y:S01]  /*0b60*/  ISETP.NE.U32.AND P0, PT, R20, RZ, PT ;  /* 0x000000ff1400720c */ /* 0x001fe20003f05070 */
[----:B------:R-:W-:Y:S02]  /*0b70*/  IMAD.IADD R5, R7, 0x1, R5 ;  /* 0x0000000107057824 */ /* 0x000fe400078e0205 */
[----:B------:R-:W-:Y:S01]  /*0b80*/  IMAD.MOV.U32 R7, RZ, RZ, -0x1 ;  /* 0xffffffffff077424 */ /* 0x000fe200078e00ff */
[----:B------:R-:W-:-:S03]  /*0b90*/  ISETP.NE.AND.EX P0, PT, R21, RZ, PT, P0 ;  /* 0x000000ff1500720c */ /* 0x000fc60003f05300 */
[----:B------:R-:W0:Y:S01]  /*0ba0*/  LDC R15, c[0x0][0x600] ;  /* 0x00018000ff0f7b82 */ /* 0x000e220000000800 */
[-CC-:B-1----:R-:W-:Y:S02]  /*0bb0*/  SHF.R.U64 R13, R6, R8.reuse, R5.reuse ;  /* 0x00000008060d7219 */ /* 0x182fe40000001205 */
[----:B------:R-:W-:-:S05]  /*0bc0*/  SHF.R.U32.HI R0, RZ, R8, R5 ;  /* 0x00000008ff007219 */ /* 0x000fca0000011605 */
[----:B------:R-:W1:Y:S01]  /*0bd0*/  LDC R22, c[0x0][0x648] ;  /* 0x00019200ff167b82 */ /* 0x000e620000000800 */
[-CC-:B--2---:R-:W-:Y:S02]  /*0be0*/  SHF.R.U64 R29, R13, R11.reuse, R0.reuse ;  /* 0x0000000b0d1d7219 */ /* 0x184fe40000001200 */
[----:B------:R-:W-:-:S05]  /*0bf0*/  SHF.R.U32.HI R5, RZ, R11, R0 ;  /* 0x0000000bff057219 */ /* 0x000fca0000011600 */
[----:B------:R-:W2:Y:S01]  /*0c00*/  LDC R24, c[0x0][0x638] ;  /* 0x00018e00ff187b82 */ /* 0x000ea20000000800 */
[-CC-:B---3--:R-:W-:Y:S02]  /*0c10*/  SHF.R.U64 R14, R29, R12.reuse, R5.reuse ;  /* 0x0000000c1d0e7219 */ /* 0x188fe40000001205 */
[-C--:B------:R-:W-:Y:S02]  /*0c20*/  SHF.L.U32 R0, R7, R12.reuse, RZ ;  /* 0x0000000c07007219 */ /* 0x080fe400000006ff */
[----:B------:R-:W-:Y:S01]  /*0c30*/  SHF.R.U32.HI R5, RZ, R12, R5 ;  /* 0x0000000cff057219 */ /* 0x000fe20000011605 */
[----:B------:R-:W-:Y:S01]  /*0c40*/  IMAD.MOV.U32 R4, RZ, RZ, R14 ;  /* 0x000000ffff047224 */ /* 0x000fe200078e000e */
[----:B------:R-:W-:Y:S01]  /*0c50*/  LOP3.LUT R10, RZ, R0, RZ, 0x33, !PT ;  /* 0x00000000ff0a7212 */ /* 0x000fe200078e33ff */
[----:B------:R-:W3:Y:S01]  /*0c60*/  LDC R26, c[0x0][0x610] ;  /* 0x00018400ff1a7b82 */ /* 0x000ee20000000800 */
[----:B------:R-:W-:Y:S05]  /*0c70*/  @!P0 BRA `(.L_x_10) ;  /* 0x0000000000288947 */ /* 0x000fea0003800000 */
[----:B------:R-:W4:Y:S02]  /*0c80*/  LDC R9, c[0x0][0x64c] ;  /* 0x00019300ff097b82 */ /* 0x000f240000000800 */
[----:B----4-:R-:W-:-:S05]  /*0c90*/  IADD3 R9, P0, R14, R9, RZ ;  /* 0x000000090e097210 */ /* 0x010fca0007f1e0ff */
        /* <DEDUP_REMOVED lines=8> */
.L_x_10:
[----:B-1----:R-:W-:Y:S01]  /*0d20*/  SHF.R.U64 R4, R4, R22, R5 ;  /* 0x0000001604047219 */ /* 0x002fe20000001205 */
[----:B0-----:R-:W-:Y:S01]  /*0d30*/  VIADD R6, R15, 0xffffffff ;  /* 0xffffffff0f067836 */ /* 0x001fe20000000000 */
[----:B------:R-:W-:Y:S01]  /*0d40*/  SHF.L.U32 R0, R25, R12, RZ ;  /* 0x0000000c19007219 */ /* 0x000fe200000006ff */
[----:B------:R-:W-:Y:S01]  /*0d50*/  IMAD.MOV.U32 R22, RZ, RZ, R27 ;  /* 0x000000ffff167224 */ /* 0x000fe200078e001b */
[----:B------:R-:W-:Y:S01]  /*0d60*/  LOP3.LUT R5, R29, R10, RZ, 0xc0, !PT ;  /* 0x0000000a1d057212 */ /* 0x000fe200078ec0ff */
[----:B------:R-:W-:Y:S01]  /*0d70*/  IMAD.MOV R7, RZ, RZ, -R4 ;  /* 0x000000ffff077224 */ /* 0x000fe200078e0a04 */
[----:B------:R-:W-:Y:S02]  /*0d80*/  SEL R3, R3, R28, !P1 ;  /* 0x0000001c03037207 */ /* 0x000fe40004800000 */
[----:B------:R-:W-:Y:S01]  /*0d90*/  LOP3.LUT R6, R13, R6, RZ, 0xc0, !PT ;  /* 0x000000060d067212 */ /* 0x000fe200078ec0ff */
[----:B------:R-:W-:Y:S02]  /*0da0*/  IMAD R4, R0, R4, R5 ;  /* 0x0000000400047224 */ /* 0x000fe400078e0205 */
[----:B--2---:R-:W-:-:S02]  /*0db0*/  IMAD R0, R7, R24, R14 ;  /* 0x0000001807007224 */ /* 0x004fc400078e020e */
[----:B---3--:R-:W-:Y:S02]  /*0dc0*/  IMAD R3, R4, R26, R3 ;  /* 0x0000001a04037224 */ /* 0x008fe400078e0203 */
[----:B------:R-:W-:Y:S02]  /*0dd0*/  IMAD.MOV.U32 R5, RZ, RZ, 0x1 ;  /* 0x00000001ff057424 */ /* 0x000fe400078e00ff */
[----:B------:R-:W-:-:S03]  /*0de0*/  IMAD R4, R0, R15, R6 ;  /* 0x0000000f00047224 */ /* 0x000fc600078e0206 */
[----:B------:R-:W-:Y:S02]  /*0df0*/  PRMT R0, R5, 0x7610, R0 ;  /* 0x0000761005007816 */ /* 0x000fe40000000000 */
[----:B------:R-:W-:Y:S02]  /*0e00*/  SEL R152, R4, R3, !P1 ;  /* 0x0000000304987207 */ /* 0x000fe40004800000 */
[----:B------:R-:W-:-:S07]  /*0e10*/  SEL R153, R3, R4, !P1 ;  /* 0x0000000403997207 */ /* 0x000fce0004800000 */
.L_x_8:
[----:B------:R-:W-:-:S08]  /*0e20*/  NOP ;  /* 0x0000000000007918 */ /* 0x000fd00000000000 */
[----:B------:R-:W0:Y:S02]  /*0e30*/  USETMAXREG.TRY_ALLOC.CTAPOOL UP0, 0xe8 ;  /* 0x000000e8000079c8 */ /* 0x000e240008000600 */
[----:B0-----:R-:W-:-:S13]  /*0e40*/  PLOP3.LUT P0, PT, PT, PT, UP0, 0x80, 0x0 ;  /* 0x000000000000781c */ /* 0x001fda0003f0f008 */
[----:B------:R-:W-:Y:S05]  /*0e50*/  @!P0 BRA `(.L_x_8) ;  /* 0xfffffffc00f08947 */ /* 0x000fea000383ffff */
[----:B------:R-:W-:Y:S01]  /*0e60*/  ULDC.64 UR4, c[0x0][0x598] ;  /* 0x0001660000047ab9 */ /* 0x000fe20000000a00 */
[----:B------:R-:W-:Y:S01]  /*0e70*/  ULDC.64 UR36, c[0x0][0x208] ;  /* 0x0000820000247ab9 */ /* 0x000fe20000000a00 */
[----:B------:R-:W-:-:S04]  /*0e80*/  ISETP.NE.U32.AND P0, PT, RZ, UR4, PT ;  /* 0x00000004ff007c0c */ /* 0x000fc8000bf05070 */
[----:B------:R-:W-:-:S13]  /*0e90*/  ISETP.NE.AND.EX P0, PT, RZ, UR5, PT, P0 ;  /* 0x00000005ff007c0c */ /* 0x000fda000bf05300 */
[----:B------:R-:W-:Y:S05]  /*0ea0*/  @!P0 BRA `(.L_x_11) ;  /* 0x00000000001c8947 */ /* 0x000fea0003800000 */
[----:B------:R-:W0:Y:S02]  /*0eb0*/  LDC.64 R4, c[0x0][0x598] ;  /* 0x00016600ff047b82 */ /* 0x000e240000000a00 */
[----:B0-----:R-:W2:Y:S02]  /*0ec0*/  LDG.E.64 R4, desc[UR36][R4.64] ;  /* 0x0000002404047981 */ /* 0x001ea4000c1e1b00 */
[----:B--2---:R-:W-:-:S04]  /*0ed0*/  ISETP.NE.U32.AND P0, PT, R4, RZ, PT ;  /* 0x000000ff0400720c */ /* 0x004fc80003f05070 */
[----:B------:R-:W-:-:S13]  /*0ee0*/  ISETP.NE.AND.EX P0, PT, R5, RZ, PT, P0 ;  /* 0x000000ff0500720c */ /* 0x000fda0003f05300 */
[----:B------:R-:W-:Y:S05]  /*0ef0*/  @!P0 BRA `(.L_x_11) ;  /* 0x0000000000088947 */ /* 0x000fea0003800000 */
[----:B------:R0:W5:Y:S01]  /*0f00*/  LD.E R154, desc[UR36][R4.64] ;  /* 0x00000024049a7980 */ /* 0x000162000c101900 */
[----:B------:R-:W-:Y:S05]  /*0f10*/  BRA `(.L_x_12) ;  /* 0x0000000000247947 */ /* 0x000fea0003800000 */
.L_x_11:
[----:B------:R-:W-:Y:S02]  /*0f20*/  ULDC.64 UR4, c[0x0][0x588] ;  /* 0x0001620000047ab9 */ /* 0x000fe40000000a00 */
[----:B------:R-:W-:-:S04]  /*0f30*/  ISETP.NE.U32.AND P0, PT, RZ, UR4, PT ;  /* 0x00000004ff007c0c */ /* 0x000fc8000bf05070 */
[----:B------:R-:W-:-:S13]  /*0f40*/  ISETP.NE.AND.EX P0, PT, RZ, UR5, PT, P0 ;  /* 0x00000005ff007c0c */ /* 0x000fda000bf05300 */
[----:B------:R-:W-:Y:S05]  /*0f50*/  @!P0 BRA `(.L_x_13) ;  /* 0x00000000000c8947 */ /* 0x000fea0003800000 */
[----:B------:R-:W0:Y:S02]  /*0f60*/  LDC.64 R154, c[0x0][0x588] ;  /* 0x00016200ff9a7b82 */ /* 0x000e240000000a00 */
[----:B0-----:R1:W5:Y:S01]  /*0f70*/  LDG.E R154, desc[UR36][R154.64] ;  /* 0x000000249a9a7981 */ /* 0x001362000c1e1900 */
[----:B------:R-:W-:Y:S05]  /*0f80*/  BRA `(.L_x_12) ;  /* 0x0000000000087947 */ /* 0x000fea0003800000 */
.L_x_13:
[----:B------:R-:W-:Y:S02]  /*0f90*/  ULDC UR4, c[0x0][0x580] ;  /* 0x0001600000047ab9 */ /* 0x000fe40000000800 */
[----:B------:R-:W-:-:S07]  /*0fa0*/  IMAD.U32 R154, RZ, RZ, UR4 ;  /* 0x00000004ff9a7e24 */ /* 0x000fce000f8e00ff */
.L_x_12:
[----:B------:R-:W-:Y:S02]  /*0fb0*/  ULDC.64 UR4, c[0x0][0x5a0] ;  /* 0x0001680000047ab9 */ /* 0x000fe40000000a00 */
[----:B------:R-:W-:-:S04]  /*0fc0*/  ISETP.NE.U32.AND P0, PT, RZ, UR4, PT ;  /* 0x00000004ff007c0c */ /* 0x000fc8000bf05070 */
[----:B------:R-:W-:-:S13]  /*0fd0*/  ISETP.NE.AND.EX P0, PT, RZ, UR5, PT, P0 ;  /* 0x00000005ff007c0c */ /* 0x000fda000bf05300 */
[----:B------:R-:W-:Y:S05]  /*0fe0*/  @!P0 BRA `(.L_x_14) ;  /* 0x00000000001c8947 */ /* 0x000fea0003800000 */
[----:B0-----:R-:W0:Y:S02]  /*0ff0*/  LDC.64 R4, c[0x0][0x5a0] ;  /* 0x00016800ff047b82 */ /* 0x001e240000000a00 */
[----:B0-----:R-:W2:Y:S02]  /*1000*/  LDG.E.64 R4, desc[UR36][R4.64] ;  /* 0x0000002404047981 */ /* 0x001ea4000c1e1b00 */
[----:B--2---:R-:W-:-:S04]  /*1010*/  ISETP.NE.U32.AND P0, PT, R4, RZ, PT ;  /* 0x000000ff0400720c */ /* 0x004fc80003f05070 */
[----:B------:R-:W-:-:S13]  /*1020*/  ISETP.NE.AND.EX P0, PT, R5, RZ, PT, P0 ;  /* 0x000000ff0500720c */ /* 0x000fda0003f05300 */
[----:B------:R-:W-:Y:S05]  /*1030*/  @!P0 BRA `(.L_x_14) ;  /* 0x0000000000088947 */ /* 0x000fea0003800000 */
[----:B-1----:R0:W5:Y:S01]  /*1040*/  LD.E R155, desc[UR36][R4.64] ;  /* 0x00000024049b7980 */ /* 0x002162000c101900 */
[----:B------:R-:W-:Y:S05]  /*1050*/  BRA `(.L_x_15) ;  /* 0x0000000000247947 */ /* 0x000fea0003800000 */
.L_x_14:
[----:B------:R-:W-:Y:S02]  /*1060*/  ULDC.64 UR4, c[0x0][0x590] ;  /* 0x0001640000047ab9 */ /* 0x000fe40000000a00 */
[----:B------:R-:W-:-:S04]  /*1070*/  ISETP.NE.U32.AND P0, PT, RZ, UR4, PT ;  /* 0x00000004ff007c0c */ /* 0x000fc8000bf05070 */
[----:B------:R-:W-:-:S13]  /*1080*/  ISETP.NE.AND.EX P0, PT, RZ, UR5, PT, P0 ;  /* 0x00000005ff007c0c */ /* 0x000fda000bf05300 */
[----:B------:R-:W-:Y:S05]  /*1090*/  @!P0 BRA `(.L_x_16) ;  /* 0x00000000000c8947 */ /* 0x000fea0003800000 */
[----:B0-----:R-:W1:Y:S02]  /*10a0*/  LDC.64 R4, c[0x0][0x590] ;  /* 0x00016400ff047b82 */ /* 0x001e640000000a00 */
[----:B-1----:R1:W5:Y:S01]  /*10b0*/  LDG.E R155, desc[UR36][R4.64] ;  /* 0x00000024049b7981 */ /* 0x002362000c1e1900 */
[----:B------:R-:W-:Y:S05]  /*10c0*/  BRA `(.L_x_15) ;  /* 0x0000000000087947 */ /* 0x000fea0003800000 */
.L_x_16:
[----:B------:R-:W-:Y:S02]  /*10d0*/  ULDC UR4, c[0x0][0x584] ;  /* 0x0001610000047ab9 */ /* 0x000fe40000000800 */
[----:B-1----:R-:W-:-:S07]  /*10e0*/  IMAD.U32 R155, RZ, RZ, UR4 ;  /* 0x00000004ff9b7e24 */ /* 0x002fce000f8e00ff */
.L_x_15:
[----:B------:R-:W-:-:S13]  /*10f0*/  LOP3.LUT P0, RZ, R0, 0xff, RZ, 0xc0, !PT ;  /* 0x000000ff00ff7812 */ /* 0x000fda000780c0ff */
[----:B------:R-:W-:Y:S05]  /*1100*/  @!P0 EXIT ;  /* 0x000000000000894d */ /* 0x000fea0003800000 */
[----:B------:R-:W-:Y:S01]  /*1110*/  ULDC UR4, c[0x0][0x28c] ;  /* 0x0000a30000047ab9 */ /* 0x000fe20000000800 */
[----:B------:R-:W-:Y:S01]  /*1120*/  UMOV UR38, URZ ;  /* 0x0000003f00267c82 */ /* 0x000fe20008000000 */
[----:B------:R-:W-:Y:S01]  /*1130*/  UIADD3 UR4, UR4, 0x7f, URZ ;  /* 0x0000007f04047890 */ /* 0x000fe2000fffe03f */
[----:B------:R-:W-:-:S03]  /*1140*/  UMOV UR39, URZ ;  /* 0x0000003f00277c82 */ /* 0x000fc60008000000 */
[----:B------:R-:W-:-:S04]  /*1150*/  USHF.R.S32.HI UR5, URZ, 0x1f, UR4 ;  /* 0x0000001f3f057899 */ /* 0x000fc80008011404 */
[----:B------:R-:W-:-:S04]  /*1160*/  ULEA.HI UR5, UR5, UR4, URZ, 0x7 ;  /* 0x0000000405057291 */ /* 0x000fc8000f8f383f */
[----:B------:R-:W-:-:S12]  /*1170*/  USHF.R.S32.HI UR40, URZ, 0x7, UR5 ;  /* 0x000000073f287899 */ /* 0x000fd80008011405 */
.L_x_294:
[----:B------:R-:W-:Y:S01]  /*1180*/  LOP3.LUT R0, R18, 0x80, RZ, 0xc0, !PT ;  /* 0x0000008012007812 */ /* 0x000fe200078ec0ff */
[----:B------:R-:W2:Y:S01]  /*1190*/  S2UR UR7, SR_CgaCtaId ;  /* 0x00000000000779c3 */ /* 0x000ea20000008800 */
[----:B------:R-:W-:Y:S02]  /*11a0*/  UMOV UR6, 0x400 ;  /* 0x0000040000067882 */ /* 0x000fe40000000000 */
[----:B------:R-:W-:-:S06]  /*11b0*/  SHF.R.U32.HI R0, RZ, 0x7, R0 ;  /* 0x00000007ff007819 */ /* 0x000fcc0000011600 */
[----:B---3--:R-:W3:Y:S01]  /*11c0*/  SHFL.IDX PT, R0, R0, RZ, 0x1f ;  /* 0x00001fff00007589 */ /* 0x008ee200000e0000 */
[----:B--2---:R-:W-:Y:S01]  /*11d0*/  ULEA UR6, UR7, UR6, 0x18 ;  /* 0x0000000607067291 */ /* 0x004fe2000f8ec03f */
[----:B---3--:R-:W-:-:S13]  /*11e0*/  R2UR UR4, R0 ;  /* 0x00000000000472ca */ /* 0x008fda00000e0000 */
[----:B------:R-:W-:-:S04]  /*11f0*/  ULEA.HI UR5, UR4, UR4, URZ, 0x1 ;  /* 0x0000000404057291 */ /* 0x000fc8000f8f083f */
[----:B------:R-:W-:-:S04]  /*1200*/  ULOP3.LUT UR5, UR5, 0x7fffe, URZ, 0xc0, !UPT ;  /* 0x0007fffe05057892 */ /* 0x000fc8000f8ec03f */
[----:B------:R-:W-:-:S03]  /*1210*/  UIADD3 UR5, UR4, -UR5, URZ ;  /* 0x8000000504057290 */ /* 0x000fc6000fffe03f */
[----:B------:R-:W-:Y:S01]  /*1220*/  ULDC UR4, c[0x0][0x28c] ;  /* 0x0000a30000047ab9 */ /* 0x000fe20000000800 */
[----:B------:R-:W-:Y:S01]  /*1230*/  ULEA UR5, UR5, UR6, 0xd ;  /* 0x0000000605057291 */ /* 0x000fe2000f8e683f */
[----:B------:R-:W-:-:S03]  /*1240*/  ISETP.LT.AND P0, PT, RZ, UR4, PT ;  /* 0x00000004ff007c0c */ /* 0x000fc6000bf01270 */
[----:B------:R-:W-:-:S04]  /*1250*/  UIADD3 UR5, UR5, 0x100, URZ ;  /* 0x0000010005057890 */ /* 0x000fc8000fffe03f */
[----:B------:R-:W-:-:S04]  /*1260*/  USHF.R.U32.HI UR5, URZ, 0x4, UR5 ;  /* 0x000000043f057899 */ /* 0x000fc80008011605 */
[----:B------:R-:W-:Y:S02]  /*1270*/  ULOP3.LUT UR41, UR5, 0x3fff, URZ, 0xc0, !UPT ;  /* 0x00003fff05297892 */ /* 0x000fe4000f8ec03f */
[----:B0-----:R-:W-:Y:S10]  /*1280*/  @P0 BRA `(.L_x_17) ;  /* 0x0000000000400947 */ /* 0x001ff40003800000 */
[----:B------:R-:W-:Y:S01]  /*1290*/  MOV R0, 0x0 ;  /* 0x0000000000007802 */ /* 0x000fe20000000f00 */
[----:B------:R-:W-:Y:S01]  /*12a0*/  ULDC.64 UR4, c[0x4][0x68] ;  /* 0x01001a0000047ab9 */ /* 0x000fe20000000a00 */
[----:B------:R-:W-:Y:S01]  /*12b0*/  ULDC.64 UR6, c[0x4][0x8] ;  /* 0x0100020000067ab9 */ /* 0x000fe20000000a00 */
[----:B01----:R-:W-:Y:S01]  /*12c0*/  IMAD.U32 R4, RZ, RZ, UR4 ;  /* 0x00000004ff047e24 */ /* 0x003fe2000f8e00ff */
[----:B------:R0:W1:Y:S01]  /*12d0*/  LDC.64 R14, c[0x4][R0] ;  /* 0x01000000000e7b82 */ /* 0x0000620000000a00 */
[----:B------:R-:W-:Y:S01]  /*12e0*/  IMAD.U32 R5, RZ, RZ, UR5 ;  /* 0x00000005ff057e24 */ /* 0x000fe2000f8e00ff */
[----:B------:R-:W-:Y:S01]  /*12f0*/  ULDC.64 UR4, c[0x4][0x70] ;  /* 0x01001c0000047ab9 */ /* 0x000fe20000000a00 */
[----:B------:R-:W-:Y:S02]  /*1300*/  IMAD.U32 R10, RZ, RZ, UR6 ;  /* 0x00000006ff0a7e24 */ /* 0x000fe4000f8e00ff */
[----:B------:R-:W-:Y:S02]  /*1310*/  IMAD.U32 R6, RZ, RZ, UR4 ;  /* 0x00000004ff067e24 */ /* 0x000fe4000f8e00ff */
[----:B------:R-:W-:-:S02]  /*1320*/  IMAD.U32 R7, RZ, RZ, UR5 ;  /* 0x00000005ff077e24 */ /* 0x000fc4000f8e00ff */
[----:B------:R-:W-:Y:S02]  /*1330*/  IMAD.U32 R11, RZ, RZ, UR7 ;  /* 0x00000007ff0b7e24 */ /* 0x000fe4000f8e00ff */
[----:B------:R-:W-:Y:S02]  /*1340*/  IMAD.MOV.U32 R8, RZ, RZ, 0x1e1 ;  /* 0x000001e1ff087424 */ /* 0x000fe400078e00ff */
[----:B------:R-:W-:Y:S02]  /*1350*/  IMAD.MOV.U32 R12, RZ, RZ, 0x1 ;  /* 0x00000001ff0c7424 */ /* 0x000fe400078e00ff */
[----:B0-----:R-:W-:-:S07]  /*1360*/  IMAD.MOV.U32 R13, RZ, RZ, RZ ;  /* 0x000000ffff0d7224 */ /* 0x001fce00078e00ff */
[----:B------:R-:W-:-:S07]  /*1370*/  LEPC R20, `(.L_x_17) ;  /* 0x000000001014794e */ /* 0x000fce0000000000 */
[----:B-1---5:R-:W-:Y:S05]  /*1380*/  CALL.ABS.NOINC R14 ;  /* 0x000000000e007343 */ /* 0x022fea0003c00000 */
.L_x_17:
[----:B------:R-:W-:-:S04]  /*1390*/  LOP3.LUT R0, R19, 0x1, RZ, 0xfc, !PT ;  /* 0x0000000113007812 */ /* 0x000fc800078efcff */
[----:B------:R-:W-:-:S13]  /*13a0*/  ISETP.NE.AND P0, PT, R0, 0x3, PT ;  /* 0x000000030000780c */ /* 0x000fda0003f05270 */
[----:B------:R-:W-:Y:S05]  /*13b0*/  @!P0 BRA `(.L_x_18) ;  /* 0x0000000000048947 */ /* 0x000fea0003800000 */
[----:B------:R-:W-:Y:S01]  /*13c0*/  BPT.TRAP 0x1 ;  /* 0x000000040000795c */ /* 0x000fe20000300000 */
.L_x_18:
[----:B------:R-:W2:Y:S01]  /*13d0*/  S2UR UR5, SR_CgaCtaId ;  /* 0x00000000000579c3 */ /* 0x000ea20000008800 */
[----:B------:R-:W-:Y:S01]  /*13e0*/  UMOV UR4, 0x400 ;  /* 0x0000040000047882 */ /* 0x000fe20000000000 */
[----:B------:R-:W-:Y:S02]  /*13f0*/  IMAD.U32 R0, RZ, RZ, UR38 ;  /* 0x00000026ff007e24 */ /* 0x000fe4000f8e00ff */
[----:B------:R-:W-:-:S03]  /*1400*/  IMAD.U32 R3, RZ, RZ, UR39 ;  /* 0x00000027ff037e24 */ /* 0x000fc6000f8e00ff */
[----:B------:R-:W-:Y:S01]  /*1410*/  SHF.L.U32 R0, R0, 0x1f, RZ ;  /* 0x0000001f00007819 */ /* 0x000fe200000006ff */
[----:B--2---:R-:W-:-:S06]  /*1420*/  ULEA UR4, UR5, UR4, 0x18 ;  /* 0x0000000405047291 */ /* 0x004fcc000f8ec03f */
[----:B------:R-:W-:-:S04]  /*1430*/  IMAD.U32 R6, RZ, RZ, UR4 ;  /* 0x00000004ff067e24 */ /* 0x000fc8000f8e00ff */
[----:B------:R-:W-:-:S04]  /*1440*/  IMAD R3, R3, 0x8, R6 ;  /* 0x0000000803037824 */ /* 0x000fc800078e0206 */
[----:B------:R2:W3:Y:S01]  /*1450*/  SYNCS.PHASECHK.TRANS64.TRYWAIT P1, [R3+URZ], R0 ;  /* 0x00000000030075a7 */ /* 0x0004e2000802017f */
[----:B------:R-:W-:Y:S05]  /*1460*/  @!P0 BRA `(.L_x_19) ;  /* 0x0000000000048947 */ /* 0x000fea0003800000 */
[----:B------:R-:W-:Y:S01]  /*1470*/  BPT.TRAP 0x1 ;  /* 0x000000040000795c */ /* 0x000fe20000300000 */
.L_x_19:
[----:B---3--:R-:W-:Y:S05]  /*1480*/  @P1 BRA `(.L_x_20) ;  /* 0x0000000000081947 */ /* 0x008fea0003800000 */
[----:B------:R-:W3:Y:S02]  /*1490*/  SYNCS.PHASECHK.TRANS64.TRYWAIT P1, [R3+URZ], R0 ;  /* 0x00000000030075a7 */ /* 0x000ee4000802017f */
[----:B---3--:R-:W-:Y:S05]  /*14a0*/  @!P1 BRA `(.L_x_21) ;  /* 0x00000088008c9947 */ /* 0x008fea0003800000 */
.L_x_20:
[----:B------:R-:W-:-:S04]  /*14b0*/  UISETP.LT.AND UP0, UPT, UR40, 0x1, UPT ;  /* 0x000000012800788c */ /* 0x000fc8000bf01270 */
[----:B------:R-:W-:-:S06]  /*14c0*/  USEL UR4, UR40, 0x1, UP0 ;  /* 0x0000000128047887 */ /* 0x000fcc0008000000 */
[----:B--23--:R-:W-:Y:S01]  /*14d0*/  IMAD.U32 R0, RZ, RZ, UR4 ;  /* 0x00000004ff007e24 */ /* 0x00cfe2000f8e00ff */
[----:B------:R-:W-:Y:S05]  /*14e0*/  WARPSYNC.ALL ;  /* 0x0000000000007948 */ /* 0x000fea0003800000 */
[----:B------:R-:W-:-:S04]  /*14f0*/  IADD3 R0, -R0, UR40, RZ ;  /* 0x0000002800007c10 */ /* 0x000fc8000fffe1ff */
[----:B------:R-:W-:Y:S02]  /*1500*/  ISETP.GE.AND P1, PT, R0, 0x1, PT ;  /* 0x000000010000780c */ /* 0x000fe40003f26270 */
[----:B------:R-:W-:Y:S01]  /*1510*/  R2UR UR4, R6 ;  /* 0x00000000060472ca */ /* 0x000fe200000e0000 */
[----:B------:R-:W-:Y:S01]  /*1520*/  WARPGROUP.ARRIVE ;  /* 0x00000000000079c5 */ /* 0x000fe20000000000 */
[----:B------:R-:W-:Y:S01]  /*1530*/  UMOV UR9, 0x40000040 ;  /* 0x4000004000097882 */ /* 0x000fe20000000000 */
[----:B------:R-:W-:-:S10]  /*1540*/  UMOV UR11, 0x40000040 ;  /* 0x40000040000b7882 */ /* 0x000fd40000000000 */
[----:B------:R-:W-:-:S04]  /*1550*/  UIADD3 UR4, UR4, 0x10100, URZ ;  /* 0x0001010004047890 */ /* 0x000fc8000fffe03f */
[----:B------:R-:W-:-:S04]  /*1560*/  USHF.R.U32.HI UR4, URZ, 0x4, UR4 ;  /* 0x000000043f047899 */ /* 0x000fc80008011604 */
[----:B------:R-:W-:Y:S02]  /*1570*/  ULOP3.LUT UR5, UR4, 0x3fff, URZ, 0xc0, !UPT ;  /* 0x00003fff04057892 */ /* 0x000fe4000f8ec03f */
[----:B------:R-:W-:Y:S02]  /*1580*/  ULOP3.LUT UR4, UR41, 0x10000, URZ, 0xfc, !UPT ;  /* 0x0001000029047892 */ /* 0x000fe4000f8efc3f */
[----:B------:R-:W-:Y:S02]  /*1590*/  ULOP3.LUT UR5, UR5, 0x10000, URZ, 0xfc, !UPT ;  /* 0x0001000005057892 */ /* 0x000fe4000f8efc3f */
[----:B------:R-:W-:Y:S02]  /*15a0*/  ULEA UR6, UR39, UR4, 0xa ;  /* 0x0000000427067291 */ /* 0x000fe4000f8e503f */
[----:B------:R-:W-:-:S05]  /*15b0*/  ULEA UR7, UR39, UR5, 0xb ;  /* 0x0000000527077291 */ /* 0x000fca000f8e583f */
[----:B------:R-:W-:Y:S02]  /*15c0*/  UMOV UR8, UR6 ;  /* 0x0000000600087c82 */ /* 0x000fe40008000000 */
[----:B------:R-:W-:Y:S02]  /*15d0*/  UMOV UR10, UR7 ;  /* 0x00000007000a7c82 */ /* 0x000fe40008000000 */
[----:B------:R-:W-:Y:S01]  /*15e0*/  IGMMA.64x256x32.S8.S8 R24, gdesc[UR8], RZ, !UPT, gsb0 ;  /* 0x06600000081879f1 */ /* 0x000fe2000c0410ff */
[----:B------:R-:W-:Y:S02]  /*15f0*/  UIADD3 UR8, UR6, 0x2, URZ ;  /* 0x0000000206087890 */ /* 0x000fe4000fffe03f */
[----:B------:R-:W-:Y:S01]  /*1600*/  UIADD3 UR10, UR7, 0x2, URZ ;  /* 0x00000002070a7890 */ /* 0x000fe2000fffe03f */
[----:B------:R-:W-:Y:S01]  /*1610*/  UMOV UR9, 0x40000040 ;  /* 0x4000004000097882 */ /* 0x000fe20000000000 */
[----:B------:R-:W-:Y:S01]  /*1620*/  UMOV UR11, 0x40000040 ;  /* 0x40000040000b7882 */ /* 0x000fe20000000000 */
[----:B------:R-:W-:-:S02]  /*1630*/  WARPGROUP.DEPBAR.LE gsb0, 0x0 ;  /* 0x00008000000079c5 */ /* 0x000fc40000010000 */
[----:B------:R-:W-:-:S06]  /*1640*/  WARPGROUP.ARRIVE ;  /* 0x00000000000079c5 */ /* 0x000fcc0000000000 */
[----:B------:R-:W-:Y:S01]  /*1650*/  IGMMA.64x256x32.S8.S8 R24, gdesc[UR8], R24, gsb0 ;  /* 0x06600000081879f1 */ /* 0x000fe20008041018 */
[----:B------:R-:W-:Y:S02]  /*1660*/  UIADD3 UR8, UR6, 0x4, URZ ;  /* 0x0000000406087890 */ /* 0x000fe4000fffe03f */
[----:B------:R-:W-:Y:S01]  /*1670*/  UIADD3 UR10, UR7, 0x4, URZ ;  /* 0x00000004070a7890 */ /* 0x000fe2000fffe03f */
[----:B------:R-:W-:Y:S01]  /*1680*/  UMOV UR9, 0x40000040 ;  /* 0x4000004000097882 */ /* 0x000fe20000000000 */
[----:B------:R-:W-:Y:S01]  /*1690*/  UMOV UR11, 0x40000040 ;  /* 0x40000040000b7882 */ /* 0x000fe20000000000 */
[----:B------:R-:W-:Y:S02]  /*16a0*/  WARPGROUP.DEPBAR.LE gsb0, 0x0 ;  /* 0x00008000000079c5 */ /* 0x000fe40000010000 */
        /* <DEDUP_REMOVED lines=8> */
[----:B------:R-:W-:Y:S03]  /*1730*/  IGMMA.64x256x32.S8.S8 R24, gdesc[UR8], R24, gsb0 ;  /* 0x06600000081879f1 */ /* 0x000fe60008041018 */
[----:B------:R-:W-:Y:S02]  /*1740*/  WARPGROUP.DEPBAR.LE gsb0, 0x0 ;  /* 0x00008000000079c5 */ /* 0x000fe40000010000 */
[----:B------:R-:W-:Y:S05]  /*1750*/  @!P1 BRA `(.L_x_22) ;  /* 0x0000000400249947 */ /* 0x000fea0003800000 */
[----:B------:R-:W-:Y:S02]  /*1760*/  UIADD3 UR6, UR39, 0x1, URZ ;  /* 0x0000000127067890 */ /* 0x000fe4000fffe03f */
[----:B------:R-:W-:Y:S02]  /*1770*/  IMAD.U32 R3, RZ, RZ, UR39 ;  /* 0x00000027ff037e24 */ /* 0x000fe4000f8e00ff */
[----:B------:R-:W-:-:S04]  /*1780*/  UISETP.NE.AND UP0, UPT, UR6, 0x4, UPT ;  /* 0x000000040600788c */ /* 0x000fc8000bf05270 */
[----:B------:R-:W-:Y:S02]  /*1790*/  USEL UR7, URZ, 0x1, UP0 ;  /* 0x000000013f077887 */ /* 0x000fe40008000000 */
[----:B------:R-:W-:Y:S02]  /*17a0*/  USEL UR6, UR6, URZ, UP0 ;  /* 0x0000003f06067287 */ /* 0x000fe40008000000 */
[----:B------:R-:W-:-:S06]  /*17b0*/  ULOP3.LUT UR7, UR38, UR7, URZ, 0x3c, !UPT ;  /* 0x0000000726077292 */ /* 0x000fcc000f8e3c3f */
[----:B------:R-:W-:-:S07]  /*17c0*/  IMAD.U32 R7, RZ, RZ, UR7 ;  /* 0x00000007ff077e24 */ /* 0x000fce000f8e00ff */
.L_x_29:
[----:B------:R-:W-:Y:S05]  /*17d0*/  @!P0 BRA `(.L_x_23) ;  /* 0x0000000000048947 */ /* 0x000fea0003800000 */
[----:B------:R-:W-:Y:S01]  /*17e0*/  BPT.TRAP 0x1 ;  /* 0x000000040000795c */ /* 0x000fe20000300000 */
.L_x_23:
[----:B------:R-:W2:Y:S01]  /*17f0*/  S2UR UR8, SR_CgaCtaId ;  /* 0x00000000000879c3 */ /* 0x000ea20000008800 */
[----:B------:R-:W-:Y:S01]  /*1800*/  UMOV UR7, 0x400 ;  /* 0x0000040000077882 */ /* 0x000fe20000000000 */
[----:B01----:R-:W-:Y:S01]  /*1810*/  IMAD.U32 R5, RZ, RZ, UR6 ;  /* 0x00000006ff057e24 */ /* 0x003fe2000f8e00ff */
[----:B------:R-:W-:Y:S01]  /*1820*/  SHF.L.U32 R4, R7, 0x1f, RZ ;  /* 0x0000001f07047819 */ /* 0x000fe200000006ff */
[----:B--2---:R-:W-:-:S06]  /*1830*/  ULEA UR7, UR8, UR7, 0x18 ;  /* 0x0000000708077291 */ /* 0x004fcc000f8ec03f */
[----:B------:R-:W-:-:S04]  /*1840*/  IMAD.U32 R6, RZ, RZ, UR7 ;  /* 0x00000007ff067e24 */ /* 0x000fc8000f8e00ff */
[----:B------:R-:W-:-:S04]  /*1850*/  IMAD R5, R5, 0x8, R6 ;  /* 0x0000000805057824 */ /* 0x000fc800078e0206 */
[----:B------:R0:W1:Y:S01]  /*1860*/  SYNCS.PHASECHK.TRANS64.TRYWAIT P1, [R5+URZ], R4 ;  /* 0x00000004050075a7 */ /* 0x000062000802017f */
[----:B------:R-:W-:Y:S05]  /*1870*/  @!P0 BRA `(.L_x_24) ;  /* 0x0000000000048947 */ /* 0x000fea0003800000 */
[----:B------:R-:W-:Y:S01]  /*1880*/  BPT.TRAP 0x1 ;  /* 0x000000040000795c */ /* 0x000fe20000300000 */
.L_x_24:
[----:B-1----:R-:W-:Y:S05]  /*1890*/  @P1 BRA `(.L_x_25) ;  /* 0x0000000000081947 */ /* 0x002fea0003800000 */
[----:B------:R-:W1:Y:S02]  /*18a0*/  SYNCS.PHASECHK.TRANS64.TRYWAIT P1, [R5+URZ], R4 ;  /* 0x00000004050075a7 */ /* 0x000e64000802017f */
[----:B-1----:R-:W-:Y:S05]  /*18b0*/  @!P1 BRA `(.L_x_26) ;  /* 0x00000084009c9947 */ /* 0x002fea0003800000 */
.L_x_25:
[----:B------:R-:W-:Y:S01]  /*18c0*/  ULEA UR7, UR6, UR4, 0xa ;  /* 0x0000000406077291 */ /* 0x000fe2000f8e503f */
[----:B------:R-:W-:Y:S01]  /*18d0*/  WARPGROUP.ARRIVE ;  /* 0x00000000000079c5 */ /* 0x000fe20000000000 */
[----:B------:R-:W-:Y:S01]  /*18e0*/  ULEA UR12, UR6, UR5, 0xb ;  /* 0x00000005060c7291 */ /* 0x000fe2000f8e583f */
[----:B------:R-:W-:Y:S01]  /*18f0*/  UMOV UR9, 0x40000040 ;  /* 0x4000004000097882 */ /* 0x000fe20000000000 */
[----:B------:R-:W-:-:S03]  /*1900*/  UMOV UR11, 0x40000040 ;  /* 0x40000040000b7882 */ /* 0x000fc60000000000 */
[----:B------:R-:W-:Y:S02]  /*1910*/  UMOV UR8, UR7 ;  /* 0x0000000700087c82 */ /* 0x000fe40008000000 */
[----:B------:R-:W-:Y:S02]  /*1920*/  UMOV UR10, UR12 ;  /* 0x0000000c000a7c82 */ /* 0x000fe40008000000 */
[----:B------:R-:W-:Y:S01]  /*1930*/  IGMMA.64x256x32.S8.S8 R24, gdesc[UR8], R24, gsb0 ;  /* 0x06600000081879f1 */ /* 0x000fe20008041018 */
        /* <DEDUP_REMOVED lines=23> */
[----:B------:R-:W-:Y:S01]  /*1ab0*/  BPT.TRAP 0x1 ;  /* 0x000000040000795c */ /* 0x000fe20000300000 */
.L_x_27:
[----:B------:R-:W-:-:S13]  /*1ac0*/  ISETP.NE.AND P1, PT, R157, RZ, PT ;  /* 0x000000ff9d00720c */ /* 0x000fda0003f25270 */
[----:B01----:R-:W-:-:S04]  /*1ad0*/  @P1 IMAD R4, R3, 0x8, R6 ;  /* 0x0000000803041824 */ /* 0x003fc800078e0206 */
[----:B------:R-:W-:-:S05]  /*1ae0*/  @P1 VIADD R4, R4, 0x20 ;  /* 0x0000002004041836 */ /* 0x000fca0000000000 */
[----:B------:R-:W-:-:S04]  /*1af0*/  @P1 PRMT R4, R23, 0x654, R4 ;  /* 0x0000065417041816 */ /* 0x000fc80000000004 */
[----:B------:R0:W-:Y:S01]  /*1b00*/  @P1 SYNCS.ARRIVE.TRANS64.RED.A1T0 RZ, [R4+URZ], RZ ;  /* 0x000000ff04ff19a7 */ /* 0x0001e2000810043f */
[----:B------:R-:W-:-:S13]  /*1b10*/  ISETP.GT.U32.AND P1, PT, R19, 0x1, PT ;  /* 0x000000011300780c */ /* 0x000fda0003f24070 */
[----:B0-----:R-:W-:Y:S05]  /*1b20*/  @P1 BRA `(.L_x_28) ;  /* 0x0000000000041947 */ /* 0x001fea0003800000 */
[----:B------:R-:W-:Y:S01]  /*1b30*/  BPT.TRAP 0x1 ;  /* 0x000000040000795c */ /* 0x000fe20000300000 */
.L_x_28:
[----:B------:R-:W-:Y:S01]  /*1b40*/  UIADD3 UR6, UR6, 0x1, URZ ;  /* 0x0000000106067890 */ /* 0x000fe2000fffe03f */
[C---:B------:R-:W-:Y:S01]  /*1b50*/  ISETP.GT.AND P2, PT, R0.reuse, 0x1, PT ;  /* 0x000000010000780c */ /* 0x040fe20003f44270 */
[----:B------:R-:W-:Y:S02]  /*1b60*/  VIADD R3, R3, 0x1 ;  /* 0x0000000103037836 */ /* 0x000fe40000000000 */
[----:B------:R-:W-:Y:S01]  /*1b70*/  UISETP.NE.AND UP0, UPT, UR6, 0x4, UPT ;  /* 0x000000040600788c */ /* 0x000fe2000bf05270 */
[----:B------:R-:W-:Y:S02]  /*1b80*/  VIADD R0, R0, 0xffffffff ;  /* 0xffffffff00007836 */ /* 0x000fe40000000000 */
[C---:B------:R-:W-:Y:S01]  /*1b90*/  ISETP.NE.AND P1, PT, R3.reuse, 0x4, PT ;  /* 0x000000040300780c */ /* 0x040fe20003f25270 */
[----:B------:R-:W-:Y:S02]  /*1ba0*/  USEL UR7, URZ, 0x1, UP0 ;  /* 0x000000013f077887 */ /* 0x000fe40008000000 */
[----:B------:R-:W-:Y:S01]  /*1bb0*/  USEL UR6, UR6, URZ, UP0 ;  /* 0x0000003f06067287 */ /* 0x000fe20008000000 */
[----:B------:R-:W-:-:S03]  /*1bc0*/  SEL R3, R3, RZ, P1 ;  /* 0x000000ff03037207 */ /* 0x000fc60000800000 */
[----:B------:R-:W-:Y:S01]  /*1bd0*/  LOP3.LUT R7, R7, UR7, RZ, 0x3c, !PT ;  /* 0x0000000707077c12 */ /* 0x000fe2000f8e3cff */
[----:B------:R-:W-:Y:S07]  /*1be0*/  @P2 BRA `(.L_x_29) ;  /* 0xfffffff800f82947 */ /* 0x000fee000383ffff */
.L_x_22:
[----:B------:R-:W2:Y:S02]  /*1bf0*/  LDC R0, c[0x0][0x28c] ;  /* 0x0000a300ff007b82 */ /* 0x000ea40000000800 */
[----:B--2---:R-:W-:-:S13]  /*1c00*/  ISETP.GE.AND P1, PT, R0, 0x1, PT ;  /* 0x000000010000780c */ /* 0x004fda0003f26270 */
[----:B------:R-:W-:Y:S05]  /*1c10*/  @!P1 BRA `(.L_x_30) ;  /* 0x0000000000409947 */ /* 0x000fea0003800000 */
[----:B------:R-:W-:Y:S05]  /*1c20*/  @!P0 BRA `(.L_x_31) ;  /* 0x0000000000048947 */ /* 0x000fea0003800000 */
[----:B------:R-:W-:Y:S01]  /*1c30*/  BPT.TRAP 0x1 ;  /* 0x000000040000795c */ /* 0x000fe20000300000 */
.L_x_31:
[----:B------:R-:W-:Y:S01]  /*1c40*/  ISETP.NE.AND P0, PT, R157, RZ, PT ;  /* 0x000000ff9d00720c */ /* 0x000fe20003f05270 */
[----:B------:R-:W-:-:S12]  /*1c50*/  UISETP.LT.AND UP1, UPT, UR40, 0x1, UPT ;  /* 0x000000012800788c */ /* 0x000fd8000bf21270 */
[----:B------:R-:W-:-:S05]  /*1c60*/  VOTEU.ANY UP0, P0 ;  /* 0x00000000003f7886 */ /* 0x000fca0000000100 */
[----:B------:R-:W-:-:S04]  /*1c70*/  @UP0 USEL UR4, UR40, 0x1, UP1 ;  /* 0x0000000128040887 */ /* 0x000fc80008800000 */
[----:B------:R-:W-:-:S06]  /*1c80*/  @UP0 UIADD3 UR4, UR39, UR40, -UR4 ;  /* 0x0000002827040290 */ /* 0x000fcc000fffe804 */
[----:B------:R-:W-:-:S04]  /*1c90*/  IMAD.U32 R0, RZ, RZ, UR4 ;  /* 0x00000004ff007e24 */ /* 0x000fc8000f8e00ff */
[----:B------:R-:W-:-:S05]  /*1ca0*/  @P0 IMAD.SHL.U32 R0, R0, 0x8, RZ ;  /* 0x0000000800000824 */ /* 0x000fca00078e00ff */
[----:B------:R-:W-:-:S04]  /*1cb0*/  @P0 LOP3.LUT R0, R0, 0x18, RZ, 0xc0, !PT ;  /* 0x0000001800000812 */ /* 0x000fc800078ec0ff */
[----:B------:R-:W-:-:S04]  /*1cc0*/  @P0 IADD3 R0, R6, 0x20, R0 ;  /* 0x0000002006000810 */ /* 0x000fc80007ffe000 */
[----:B------:R-:W-:-:S04]  /*1cd0*/  @P0 PRMT R0, R23, 0x654, R0 ;  /* 0x0000065417000816 */ /* 0x000fc80000000000 */
[----:B------:R2:W-:Y:S01]  /*1ce0*/  @P0 SYNCS.ARRIVE.TRANS64.RED.A1T0 RZ, [R0+URZ], RZ ;  /* 0x000000ff00ff09a7 */ /* 0x0005e2000810043f */
[----:B------:R-:W-:-:S13]  /*1cf0*/  ISETP.GT.U32.AND P0, PT, R19, 0x1, PT ;  /* 0x000000011300780c */ /* 0x000fda0003f04070 */
[----:B--2---:R-:W-:Y:S05]  /*1d00*/  @P0 BRA `(.L_x_30) ;  /* 0x0000000000040947 */ /* 0x004fea0003800000 */
[----:B------:R-:W-:Y:S01]  /*1d10*/  BPT.TRAP 0x1 ;  /* 0x000000040000795c */ /* 0x000fe20000300000 */
.L_x_30:
[----:B------:R-:W2:Y:S01]  /*1d20*/  LDC R13, c[0x0][0x288] ;  /* 0x0000a200ff0d7b82 */ /* 0x000ea20000000800 */
[--C-:B------:R-:W-:Y:S01]  /*1d30*/  SHF.R.U32.HI R0, RZ, 0x2, R18.reuse ;  /* 0x00000002ff007819 */ /* 0x100fe20000011612 */
[----:B------:R-:W-:Y:S01]  /*1d40*/  UIADD3 UR39, UR40, UR39, URZ ;  /* 0x0000002728277290 */ /* 0x000fe2000fffe03f */
[----:B01----:R-:W-:Y:S01]  /*1d50*/  SHF.R.U32.HI R5, RZ, 0x7, R18 ;  /* 0x00000007ff057819 */ /* 0x003fe20000011612 */
[----:B------:R-:W-:Y:S01]  /*1d60*/  ULDC UR8, c[0x0][0x284] ;  /* 0x0000a10000087ab9 */ /* 0x000fe20000000800 */
[----:B------:R-:W-:Y:S01]  /*1d70*/  LOP3.LUT R4, R18, 0x60, RZ, 0xc0, !PT ;  /* 0x0000006012047812 */ /* 0x000fe200078ec0ff */
[----:B------:R-:W-:Y:S01]  /*1d80*/  USHF.R.U32.HI UR4, URZ, 0x2, UR39 ;  /* 0x000000023f047899 */ /* 0x000fe20008011627 */
[----:B------:R-:W-:Y:S01]  /*1d90*/  LOP3.LUT R3, R0, 0x7, RZ, 0xc0, !PT ;  /* 0x0000000700037812 */ /* 0x000fe200078ec0ff */
[----:B------:R-:W-:Y:S01]  /*1da0*/  UISETP.GT.U32.AND UP1, UPT, UR39, 0x3, UPT ;  /* 0x000000032700788c */ /* 0x000fe2000bf24070 */
[----:B------:R-:W-:Y:S01]  /*1db0*/  LOP3.LUT R0, R5, 0x1, RZ, 0xc0, !PT ;  /* 0x0000000105007812 */ /* 0x000fe200078ec0ff */
[----:B------:R-:W-:Y:S01]  /*1dc0*/  ULOP3.LUT UR4, UR4, 0x1, URZ, 0xc0, !UPT ;  /* 0x0000000104047892 */ /* 0x000fe2000f8ec03f */
[----:B------:R-:W-:Y:S01]  /*1dd0*/  SHF.R.U32.HI R6, RZ, 0x1, R4 ;  /* 0x00000001ff067819 */ /* 0x000fe20000011604 */
[----:B------:R-:W-:Y:S01]  /*1de0*/  IMAD.SHL.U32 R4, R18, 0x2, RZ ;  /* 0x0000000212047824 */ /* 0x000fe200078e00ff */
[----:B------:R-:W-:Y:S01]  /*1df0*/  SHF.R.S32.HI R14, RZ, 0x1f, R22 ;  /* 0x0000001fff0e7819 */ /* 0x000fe20000011416 */
[----:B------:R-:W-:Y:S01]  /*1e00*/  IMAD.SHL.U32 R8, R0, 0x40, RZ ;  /* 0x0000004000087824 */ /* 0x000fe200078e00ff */
[--C-:B------:R-:W-:Y:S01]  /*1e10*/  IADD3 R5, RZ, -R6, -R3.reuse ;  /* 0x80000006ff057210 */ /* 0x100fe20007ffe803 */
[----:B------:R-:W-:Y:S01]  /*1e20*/  UISETP.NE.U32.AND UP0, UPT, UR4, 0x1, UPT ;  /* 0x000000010400788c */ /* 0x000fe2000bf05070 */
[----:B------:R-:W-:Y:S01]  /*1e30*/  LOP3.LUT R9, R4, 0x6, RZ, 0xc0, !PT ;  /* 0x0000000604097812 */ /* 0x000fe200078ec0ff */
[----:B------:R-:W-:Y:S01]  /*1e40*/  ULDC.64 UR6, c[0x0][0x5d0] ;  /* 0x0001740000067ab9 */ /* 0x000fe20000000a00 */
[----:B------:R-:W-:Y:S01]  /*1e50*/  LOP3.LUT R3, R8, 0x40, R3, 0xe2, !PT ;  /* 0x0000004008037812 */ /* 0x000fe200078ee203 */
[----:B------:R-:W-:Y:S01]  /*1e60*/  IMAD R7, R0, -0x40, R5 ;  /* 0xffffffc000077824 */ /* 0x000fe200078e0205 */
[----:B------:R-:W-:Y:S01]  /*1e70*/  LOP3.LUT R0, R18, 0x3, RZ, 0xc0, !PT ;  /* 0x0000000312007812 */ /* 0x000fe200078ec0ff */
[----:B------:R-:W-:Y:S01]  /*1e80*/  UISETP.LT.U32.AND UP1, UPT, UR40, 0x4, UP1 ;  /* 0x000000042800788c */ /* 0x000fe20008f21070 */
[----:B------:R-:W-:Y:S01]  /*1e90*/  PRMT R8, R9, 0x6540, R152 ;  /* 0x0000654009087816 */ /* 0x000fe20000000098 */
[----:B------:R-:W-:Y:S01]  /*1ea0*/  IMAD.SHL.U32 R152, R152, 0x100, RZ ;  /* 0x0000010098987824 */ /* 0x000fe200078e00ff */
[----:B------:R-:W-:Y:S01]  /*1eb0*/  UISETP.GT.U32.AND UP0, UPT, UR40, 0x3, !UP0 ;  /* 0x000000032800788c */ /* 0x000fe2000c704070 */
[----:B--2---:R-:W-:Y:S01]  /*1ec0*/  IMAD R11, R0, -0x2, R13 ;  /* 0xfffffffe000b7824 */ /* 0x004fe200078e020d */
[--C-:B------:R-:W-:Y:S01]  /*1ed0*/  SHF.R.S32.HI R9, RZ, 0x1f, R8.reuse ;  /* 0x0000001fff097819 */ /* 0x100fe20000011408 */
[C---:B------:R-:W-:Y:S01]  /*1ee0*/  IMAD.SHL.U32 R0, R153.reuse, 0x80, RZ ;  /* 0x0000008099007824 */ /* 0x040fe200078e00ff */
[----:B------:R-:W-:Y:S01]  /*1ef0*/  ISETP.GE.AND P0, PT, R152, R13, PT ;  /* 0x0000000d9800720c */ /* 0x000fe20003f06270 */
[----:B------:R-:W-:Y:S01]  /*1f00*/  IMAD R5, R14, UR6, RZ ;  /* 0x000000060e057c24 */ /* 0x000fe2000f8e02ff */
[----:B------:R-:W-:Y:S01]  /*1f10*/  USEL UR5, URZ, 0x1, !UP1 ;  /* 0x000000013f057887 */ /* 0x000fe2000c800000 */
[----:B------:R-:W-:Y:S01]  /*1f20*/  IMAD.WIDE R12, R153, 0x80, RZ ;  /* 0x00000080990c7825 */ /* 0x000fe200078e02ff */
[C---:B------:R-:W-:Y:S01]  /*1f30*/  ISETP.GE.OR P0, PT, R0.reuse, UR8, P0 ;  /* 0x0000000800007c0c */ /* 0x040fe20008706670 */
[----:B------:R-:W-:Y:S01]  /*1f40*/  USEL UR4, URZ, 0x1, !UP0 ;  /* 0x000000013f047887 */ /* 0x000fe2000c000000 */
[----:B------:R-:W-:Y:S01]  /*1f50*/  IADD3 R20, -R0, UR8, R7 ;  /* 0x0000000800147c10 */ /* 0x000fe2000fffe107 */
[C---:B------:R-:W-:Y:S01]  /*1f60*/  IMAD R15, R22.reuse, UR7, R5 ;  /* 0x00000007160f7c24 */ /* 0x040fe2000f8e0205 */
[----:B------:R-:W-:Y:S01]  /*1f70*/  ULOP3.LUT UR39, UR39, 0x3, URZ, 0xc0, !UPT ;  /* 0x0000000327277892 */ /* 0x000fe2000f8ec03f */
[----:B------:R-:W-:Y:S01]  /*1f80*/  IMAD.WIDE.U32 R4, R22, UR6, R8 ;  /* 0x0000000616047c25 */ /* 0x000fe2000f8e0008 */
[----:B------:R-:W-:Y:S01]  /*1f90*/  ULOP3.LUT UR38, UR4, UR38, UR5, 0x96, !UPT ;  /* 0x0000002604267292 */ /* 0x000fe2000f8e9605 */
[----:B------:R-:W-:-:S02]  /*1fa0*/  LOP3.LUT R163, R12, R3, R6, 0xfe, !PT ;  /* 0x000000030ca37212 */ /* 0x000fc400078efe06 */
[----:B------:R-:W-:Y:S02]  /*1fb0*/  IMAD.IADD R5, R5, 0x1, R15 ;  /* 0x0000000105057824 */ /* 0x000fe400078e020f */
[----:B------:R-:W-:Y:S02]  /*1fc0*/  IMAD.IADD R0, R11, 0x1, -R152 ;  /* 0x000000010b007824 */ /* 0x000fe400078e0a98 */
[----:B------:R-:W-:Y:S01]  /*1fd0*/  IMAD.MOV.U32 R153, RZ, RZ, -0x1 ;  /* 0xffffffffff997424 */ /* 0x000fe200078e00ff */
[----:B------:R-:W-:Y:S06]  /*1fe0*/  @P0 BRA `(.L_x_32) ;  /* 0x0000006000a40947 */ /* 0x000fec0003800000 */
[----:B------:R-:W0:Y:S01]  /*1ff0*/  LDC.64 R10, c[0x0][0x5c8] ;  /* 0x00017200ff0a7b82 */ /* 0x000e220000000a00 */
[----:B------:R-:W-:Y:S01]  /*2000*/  ULDC.64 UR4, c[0x0][0x5c0] ;  /* 0x0001700000047ab9 */ /* 0x000fe20000000a00 */
[----:B------:R-:W-:Y:S01]  /*2010*/  BSSY B0, `(.L_x_32) ;  /* 0x0000626000007945 */ /* 0x000fe20003800000 */
[-C--:B0-----:R-:W-:Y:S02]  /*2020*/  IMAD R6, R13, R10.reuse, RZ ;  /* 0x0000000a0d067224 */ /* 0x081fe400078e02ff */
[----:B------:R-:W-:-:S04]  /*2030*/  IMAD.WIDE.U32 R4, R163, R10, R4 ;  /* 0x0000000aa3047225 */ /* 0x000fc800078e0004 */
[----:B------:R-:W-:Y:S01]  /*2040*/  IMAD R3, R163, R11, R6 ;  /* 0x0000000ba3037224 */ /* 0x000fe200078e0206 */
[----:B------:R-:W-:-:S03]  /*2050*/  IADD3 R4, P0, R4, UR4, RZ ;  /* 0x0000000404047c10 */ /* 0x000fc6000ff1e0ff */
[----:B------:R-:W-:Y:S01]  /*2060*/  IMAD.IADD R3, R5, 0x1, R3 ;  /* 0x0000000105037824 */ /* 0x000fe200078e0203 */
[----:B------:R-:W-:-:S04]  /*2070*/  LEA R6, P1, R10, R4, 0x3 ;  /* 0x000000040a067211 */ /* 0x000fc800078218ff */
[----:B------:R-:W-:Y:S02]  /*2080*/  IADD3.X R5, R3, UR5, RZ, P0, !PT ;  /* 0x0000000503057c10 */ /* 0x000fe400087fe4ff */
[----:B-----5:R-:W-:Y:S02]  /*2090*/  ISETP.NE.AND P0, PT, R155, RZ, PT ;  /* 0x000000ff9b00720c */ /* 0x020fe40003f05270 */
[----:B------:R-:W-:-:S11]  /*20a0*/  LEA.HI.X R7, R10, R5, R11, 0x3, P1 ;  /* 0x000000050a077211 */ /* 0x000fd600008f1c0b */
[----:B------:R-:W-:Y:S05]  /*20b0*/  @!P0 BRA `(.L_x_33) ;  /* 0x0000004800648947 */ /* 0x000fea0003800000 */
[----:B------:R-:W0:Y:S01]  /*20c0*/  LDC.64 R158, c[0x0][0x5b0] ;  /* 0x00016c00ff9e7b82 */ /* 0x000e220000000a00 */
[----:B------:R-:W-:Y:S01]  /*20d0*/  ULDC.64 UR4, c[0x0][0x5b8] ;  /* 0x00016e0000047ab9 */ /* 0x000fe20000000a00 */
[----:B------:R-:W-:Y:S01]  /*20e0*/  ISETP.GE.AND P1, PT, R20, 0x1, PT ;  /* 0x000000011400780c */ /* 0x000fe20003f26270 */
[----:B------:R-:W-:Y:S01]  /*20f0*/  IMAD R3, R14, UR4, RZ ;  /* 0x000000040e037c24 */ /* 0x000fe2000f8e02ff */
[----:B------:R-:W-:Y:S01]  /*2100*/  BSSY B1, `(.L_x_34) ;  /* 0x0000010000017945 */ /* 0x000fe20003800000 */
[----:B------:R-:W-:Y:S01]  /*2110*/  IMAD.WIDE.U32 R14, R22, UR4, R8 ;  /* 0x00000004160e7c25 */ /* 0x000fe2000f8e0008 */
[----:B------:R-:W-:Y:S02]  /*2120*/  ISETP.LT.OR P2, PT, R0, 0x1, !P1 ;  /* 0x000000010000780c */ /* 0x000fe40004f41670 */
[----:B------:R-:W1:Y:S01]  /*2130*/  LDC.64 R160, c[0x0][0x5a8] ;  /* 0x00016a00ffa07b82 */ /* 0x000e620000000a00 */
[----:B------:R-:W-:Y:S02]  /*2140*/  IMAD R3, R22, UR5, R3 ;  /* 0x0000000516037c24 */ /* 0x000fe4000f8e0203 */
[----:B------:R-:W-:-:S02]  /*2150*/  IMAD.MOV.U32 R10, RZ, RZ, R14 ;  /* 0x000000ffff0a7224 */ /* 0x000fc400078e000e */
[----:B------:R-:W-:Y:S02]  /*2160*/  IMAD.IADD R11, R15, 0x1, R3 ;  /* 0x000000010f0b7824 */ /* 0x000fe400078e0203 */
[-C--:B0-----:R-:W-:Y:S01]  /*2170*/  IMAD R12, R13, R158.reuse, RZ ;  /* 0x0000009e0d0c7224 */ /* 0x081fe200078e02ff */
[----:B------:R-:W-:Y:S01]  /*2180*/  SHF.L.U64.HI R13, R158, 0x3, R159 ;  /* 0x000000039e0d7819 */ /* 0x000fe2000001029f */
[----:B------:R-:W-:-:S04]  /*2190*/  IMAD.WIDE.U32 R8, R163, R158, R10 ;  /* 0x0000009ea3087225 */ /* 0x000fc800078e000a */
[----:B------:R-:W-:Y:S01]  /*21a0*/  IMAD R21, R163, R159, R12 ;  /* 0x0000009fa3157224 */ /* 0x000fe200078e020c */
[----:B-1----:R-:W-:Y:S01]  /*21b0*/  IADD3 R8, P0, R8, R160, RZ ;  /* 0x000000a008087210 */ /* 0x002fe20007f1e0ff */
[----:B------:R-:W-:-:S03]  /*21c0*/  IMAD.SHL.U32 R12, R158, 0x8, RZ ;  /* 0x000000089e0c7824 */ /* 0x000fc600078e00ff */
[----:B------:R-:W-:Y:S01]  /*21d0*/  IADD3.X R9, R161, R9, R21, P0, !PT ;  /* 0x00000009a1097210 */ /* 0x000fe200007fe415 */
[----:B------:R-:W-:Y:S08]  /*21e0*/  @P2 BRA `(.L_x_35) ;  /* 0x0000000000042947 */ /* 0x000ff00003800000 */
[----:B------:R0:W5:Y:S02]  /*21f0*/  LDG.E.U8 R156, desc[UR36][R8.64] ;  /* 0x00000024089c7981 */ /* 0x000164000c1e1100 */
.L_x_35:
[----:B------:R-:W-:Y:S05]  /*2200*/  BSYNC B1 ;  /* 0x0000000000017941 */ /* 0x000fea0003800000 */
.L_x_34:
[----:B-----5:R-:W-:Y:S01]  /*2210*/  LOP3.LUT R3, R156, 0xffff, RZ, 0xc0, !PT ;  /* 0x0000ffff9c037812 */ /* 0x020fe200078ec0ff */
[----:B------:R-:W-:Y:S01]  /*2220*/  IMAD.WIDE.U32 R12, R163, R158, R12 ;  /* 0x0000009ea30c7225 */ /* 0x000fe200078e000c */
[----:B------:R-:W-:Y:S01]  /*2230*/  ISETP.GE.AND P0, PT, R20, 0x9, PT ;  /* 0x000000091400780c */ /* 0x000fe20003f06270 */
[----:B------:R-:W-:Y:S01]  /*2240*/  BSSY B1, `(.L_x_36) ;  /* 0x000000f000017945 */ /* 0x000fe20003800000 */
[----:B------:R-:W-:Y:S01]  /*2250*/  PRMT R15, R3, 0x8880, RZ ;  /* 0x00008880030f7816 */ /* 0x000fe200000000ff */
[----:B------:R-:W-:Y:S01]  /*2260*/  IMAD.IADD R3, R21, 0x1, R13 ;  /* 0x0000000115037824 */ /* 0x000fe200078e020d */
[----:B------:R-:W-:-:S03]  /*2270*/  IADD3 R10, P3, P4, R14, R160, R12 ;  /* 0x000000a00e0a7210 */ /* 0x000fc60007c7e00c */
[----:B------:R-:W-:Y:S01]  /*2280*/  IMAD.MOV.U32 R12, RZ, RZ, R15 ;  /* 0x000000ffff0c7224 */ /* 0x000fe200078e000f */
[----:B------:R-:W-:Y:S02]  /*2290*/  IADD3.X R11, R11, R161, R3, P3, P4 ;  /* 0x000000a10b0b7210 */ /* 0x000fe40001fe8403 */
[----:B------:R-:W-:Y:S01]  /*22a0*/  ISETP.LT.OR P3, PT, R0, 0x2, !P1 ;  /* 0x000000020000780c */ /* 0x000fe20004f61670 */
[----:B------:R-:W-:Y:S01]  /*22b0*/  IMAD R3, R12, R155, RZ ;  /* 0x0000009b0c037224 */ /* 0x000fe200078e02ff */
[----:B------:R-:W-:-:S03]  /*22c0*/  ISETP.LT.OR P4, PT, R0, 0x1, !P0 ;  /* 0x000000010000780c */ /* 0x000fc60004781670 */
[----:B------:R-:W-:-:S05]  /*22d0*/  @!P2 IMAD R13, R24, R154, R3 ;  /* 0x0000009a180da224 */ /* 0x000fca00078e0203 */
[----:B------:R1:W-:Y:S03]  /*22e0*/  @!P2 STG.E.U8 desc[UR36][R4.64], R13 ;  /* 0x0000000d0400a986 */ /* 0x0003e6000c101124 */
[----:B------:R-:W-:Y:S05]  /*22f0*/  @P3 BRA `(.L_x_37) ;  /* 0x00000000000c3947 */ /* 0x000fea0003800000 */
[----:B------:R-:W2:Y:S02]  /*2300*/  LDG.E.U8 R156, desc[UR36][R8.64+0x1] ;  /* 0x00000124089c7981 */ /* 0x000ea4000c1e1100 */
[----:B--2---:R-:W-:-:S05]  /*2310*/  PRMT R12, R156, 0x8880, RZ ;  /* 0x000088809c0c7816 */ /* 0x004fca00000000ff */
[----:B------:R-:W-:-:S07]  /*2320*/  IMAD R3, R12, R155, RZ ;  /* 0x0000009b0c037224 */ /* 0x000fce00078e02ff */
.L_x_37:
[----:B------:R-:W-:Y:S05]  /*2330*/  BSYNC B1 ;  /* 0x0000000000017941 */ /* 0x000fea0003800000 */
.L_x_36:
[----:B------:R-:W-:Y:S01]  /*2340*/  @!P3 IMAD R25, R25, R154, R3 ;  /* 0x0000009a1919b224 */ /* 0x000fe200078e0203 */
[----:B------:R-:W-:Y:S04]  /*2350*/  BSSY B1, `(.L_x_38) ;  /* 0x0000006000017945 */ /* 0x000fe80003800000 */
[----:B------:R2:W-:Y:S01]  /*2360*/  @!P3 STG.E.U8 desc[UR36][R4.64+0x1], R25 ;  /* 0x000001190400b986 */ /* 0x0005e2000c101124 */
[----:B------:R-:W-:Y:S05]  /*2370*/  @P4 BRA `(.L_x_39) ;  /* 0x00000000000c4947 */ /* 0x000fea0003800000 */
[----:B------:R-:W3:Y:S02]  /*2380*/  LDG.E.U8 R156, desc[UR36][R10.64] ;  /* 0x000000240a9c7981 */ /* 0x000ee4000c1e1100 */
[----:B---3--:R-:W-:-:S05]  /*2390*/  PRMT R12, R156, 0x8880, RZ ;  /* 0x000088809c0c7816 */ /* 0x008fca00000000ff */
[----:B------:R-:W-:-:S07]  /*23a0*/  IMAD R3, R12, R155, RZ ;  /* 0x0000009b0c037224 */ /* 0x000fce00078e02ff */
.L_x_39:
[----:B------:R-:W-:Y:S05]  /*23b0*/  BSYNC B1 ;  /* 0x0000000000017941 */ /* 0x000fea0003800000 */
.L_x_38:
[----:B------:R-:W-:Y:S01]  /*23c0*/  ISETP.LT.OR P2, PT, R0, 0x2, !P0 ;  /* 0x000000020000780c */ /* 0x000fe20004741670 */
[----:B-1----:R-:W-:Y:S01]  /*23d0*/  @!P4 IMAD R13, R26, R154, R3 ;  /* 0x0000009a1a0dc224 */ /* 0x002fe200078e0203 */
[----:B------:R-:W-:Y:S01]  /*23e0*/  BSSY B1, `(.L_x_40) ;  /* 0x0000008000017945 */ /* 0x000fe20003800000 */
[----:B------:R-:W-:-:S03]  /*23f0*/  ISETP.LT.OR P3, PT, R0, 0x9, !P1 ;  /* 0x000000090000780c */ /* 0x000fc60004f61670 */
[----:B------:R1:W-:Y:S01]  /*2400*/  @!P4 STG.E.U8 desc[UR36][R6.64], R13 ;  /* 0x0000000d0600c986 */ /* 0x0003e2000c101124 */
[----:B------:R-:W-:-:S06]  /*2410*/  ISETP.LT.OR P4, PT, R0, 0xa, !P1 ;  /* 0x0000000a0000780c */ /* 0x000fcc0004f81670 */
[----:B------:R-:W-:Y:S07]  /*2420*/  @P2 BRA `(.L_x_41) ;  /* 0x00000000000c2947 */ /* 0x000fee0003800000 */
[----:B------:R-:W3:Y:S02]  /*2430*/  LDG.E.U8 R156, desc[UR36][R10.64+0x1] ;  /* 0x000001240a9c7981 */ /* 0x000ee4000c1e1100 */
[----:B---3--:R-:W-:-:S05]  /*2440*/  PRMT R12, R156, 0x8880, RZ ;  /* 0x000088809c0c7816 */ /* 0x008fca00000000ff */
[----:B------:R-:W-:-:S07]  /*2450*/  IMAD R3, R12, R155, RZ ;  /* 0x0000009b0c037224 */ /* 0x000fce00078e02ff */
.L_x_41:
[----:B------:R-:W-:Y:S05]  /*2460*/  BSYNC B1 ;  /* 0x0000000000017941 */ /* 0x000fea0003800000 */
.L_x_40:
[----:B------:R-:W-:Y:S01]  /*2470*/  @!P2 IMAD R27, R27, R154, R3 ;  /* 0x0000009a1b1ba224 */ /* 0x000fe200078e0203 */
[----:B------:R-:W-:Y:S04]  /*2480*/  BSSY B1, `(.L_x_42) ;  /* 0x0000006000017945 */ /* 0x000fe80003800000 */
[----:B------:R3:W-:Y:S01]  /*2490*/  @!P2 STG.E.U8 desc[UR36][R6.64+0x1], R27 ;  /* 0x0000011b0600a986 */ /* 0x0007e2000c101124 */
[----:B------:R-:W-:Y:S05]  /*24a0*/  @P3 BRA `(.L_x_43) ;  /* 0x00000000000c3947 */ /* 0x000fea0003800000 */
[----:B------:R-:W4:Y:S02]  /*24b0*/  LDG.E.U8 R156, desc[UR36][R8.64+0x8] ;  /* 0x00000824089c7981 */ /* 0x000f24000c1e1100 */
[----:B----4-:R-:W-:-:S05]  /*24c0*/  PRMT R12, R156, 0x8880, RZ ;  /* 0x000088809c0c7816 */ /* 0x010fca00000000ff */
[----:B------:R-:W-:-:S07]  /*24d0*/  IMAD R3, R12, R155, RZ ;  /* 0x0000009b0c037224 */ /* 0x000fce00078e02ff */
.L_x_43:
[----:B------:R-:W-:Y:S05]  /*24e0*/  BSYNC B1 ;  /* 0x0000000000017941 */ /* 0x000fea0003800000 */
.L_x_42:
[----:B-1----:R-:W-:Y:S01]  /*24f0*/  @!P3 IMAD R13, R28, R154, R3 ;  /* 0x0000009a1c0db224 */ /* 0x002fe200078e0203 */
[----:B------:R-:W-:Y:S04]  /*2500*/  BSSY B1, `(.L_x_44) ;  /* 0x0000006000017945 */ /* 0x000fe80003800000 */
[----:B------:R1:W-:Y:S01]  /*2510*/  @!P3 STG.E.U8 desc[UR36][R4.64+0x8], R13 ;  /* 0x0000080d0400b986 */ /* 0x0003e2000c101124 */
[----:B------:R-:W-:Y:S05]  /*2520*/  @P4 BRA `(.L_x_45) ;  /* 0x00000000000c4947 */ /* 0x000fea0003800000 */
[----:B------:R-:W4:Y:S02]  /*2530*/  LDG.E.U8 R156, desc[UR36][R8.64+0x9] ;  /* 0x00000924089c7981 */ /* 0x000f24000c1e1100 */
[----:B----4-:R-:W-:-:S05]  /*2540*/  PRMT R12, R156, 0x8880, RZ ;  /* 0x000088809c0c7816 */ /* 0x010fca00000000ff */
[----:B------:R-:W-:-:S07]  /*2550*/  IMAD R3, R12, R155, RZ ;  /* 0x0000009b0c037224 */ /* 0x000fce00078e02ff */
.L_x_45:
[----:B------:R-:W-:Y:S05]  /*2560*/  BSYNC B1 ;  /* 0x0000000000017941 */ /* 0x000fea0003800000 */
.L_x_44:
[C---:B------:R-:W-:Y:S01]  /*2570*/  ISETP.LT.OR P2, PT, R0.reuse, 0x9, !P0 ;  /* 0x000000090000780c */ /* 0x040fe20004741670 */
[----:B------:R-:W-:Y:S01]  /*2580*/  @!P4 IMAD R29, R29, R154, R3 ;  /* 0x0000009a1d1dc224 */ /* 0x000fe200078e0203 */
[----:B------:R-:W-:Y:S01]  /*2590*/  BSSY B1, `(.L_x_46) ;  /* 0x0000008000017945 */ /* 0x000fe20003800000 */
[----:B------:R-:W-:-:S03]  /*25a0*/  ISETP.LT.OR P3, PT, R0, 0xa, !P0 ;  /* 0x0000000a0000780c */ /* 0x000fc60004761670 */
[----:B------:R4:W-:Y:S01]  /*25b0*/  @!P4 STG.E.U8 desc[UR36][R4.64+0x9], R29 ;  /* 0x0000091d0400c986 */ /* 0x0009e2000c101124 */
[----:B------:R-:W-:-:S06]  /*25c0*/  ISETP.LT.OR P4, PT, R0, 0x11, !P1 ;  /* 0x000000110000780c */ /* 0x000fcc0004f81670 */
[----:B------:R-:W-:Y:S07]  /*25d0*/  @P2 BRA `(.L_x_47) ;  /* 0x00000000000c2947 */ /* 0x000fee0003800000 */
[----:B------:R-:W5:Y:S02]  /*25e0*/  LDG.E.U8 R156, desc[UR36][R10.64+0x8] ;  /* 0x000008240a9c7981 */ /* 0x000f64000c1e1100 */
[----:B-----5:R-:W-:-:S05]  /*25f0*/  PRMT R12, R156, 0x8880, RZ ;  /* 0x000088809c0c7816 */ /* 0x020fca00000000ff */
[----:B------:R-:W-:-:S07]  /*2600*/  IMAD R3, R12, R155, RZ ;  /* 0x0000009b0c037224 */ /* 0x000fce00078e02ff */
.L_x_47:
[----:B------:R-:W-:Y:S05]  /*2610*/  BSYNC B1 ;  /* 0x0000000000017941 */ /* 0x000fea0003800000 */
.L_x_46:
[----:B-1----:R-:W-:Y:S01]  /*2620*/  @!P2 IMAD R13, R30, R154, R3 ;  /* 0x0000009a1e0da224 */ /* 0x002fe200078e0203 */
[----:B------:R-:W-:Y:S04]  /*2630*/  BSSY B1, `(.L_x_48) ;  /* 0x0000006000017945 */ /* 0x000fe80003800000 */
[----:B------:R1:W-:Y:S01]  /*2640*/  @!P2 STG.E.U8 desc[UR36][R6.64+0x8], R13 ;  /* 0x0000080d0600a986 */ /* 0x0003e2000c101124 */
[----:B------:R-:W-:Y:S05]  /*2650*/  @P3 BRA `(.L_x_49) ;  /* 0x00000000000c3947 */ /* 0x000fea0003800000 */
[----:B------:R-:W5:Y:S02]  /*2660*/  LDG.E.U8 R156, desc[UR36][R10.64+0x9] ;  /* 0x000009240a9c7981 */ /* 0x000f64000c1e1100 */
[----:B-----5:R-:W-:-:S05]  /*2670*/  PRMT R12, R156, 0x8880, RZ ;  /* 0x000088809c0c7816 */ /* 0x020fca00000000ff */
[----:B------:R-:W-:-:S07]  /*2680*/  IMAD R3, R12, R155, RZ ;  /* 0x0000009b0c037224 */ /* 0x000fce00078e02ff */
.L_x_49:
[----:B------:R-:W-:Y:S05]  /*2690*/  BSYNC B1 ;  /* 0x0000000000017941 */ /* 0x000fea0003800000 */
.L_x_48:
[----:B------:R-:W-:Y:S01]  /*26a0*/  @!P3 IMAD R31, R31, R154, R3 ;  /* 0x0000009a1f1fb224 */ /* 0x000fe200078e0203 */
[----:B------:R-:W-:Y:S04]  /*26b0*/  BSSY B1, `(.L_x_50) ;  /* 0x0000006000017945 */ /* 0x000fe80003800000 */
[----:B------:R0:W-:Y:S01]  /*26c0*/  @!P3 STG.E.U8 desc[UR36][R6.64+0x9], R31 ;  /* 0x0000091f0600b986 */ /* 0x0001e2000c101124 */
[----:B------:R-:W-:Y:S05]  /*26d0*/  @P4 BRA `(.L_x_51) ;  /* 0x00000000000c4947 */ /* 0x000fea0003800000 */
[----:B------:R-:W5:Y:S02]  /*26e0*/  LDG.E.U8 R156, desc[UR36][R8.64+0x10] ;  /* 0x00001024089c7981 */ /* 0x000f64000c1e1100 */
[----:B-----5:R-:W-:-:S05]  /*26f0*/  PRMT R12, R156, 0x8880, RZ ;  /* 0x000088809c0c7816 */ /* 0x020fca00000000ff */
[----:B------:R-:W-:-:S07]  /*2700*/  IMAD R3, R12, R155, RZ ;  /* 0x0000009b0c037224 */ /* 0x000fce00078e02ff */
.L_x_51:
[----:B------:R-:W-:Y:S05]  /*2710*/  BSYNC B1 ;  /* 0x0000000000017941 */ /* 0x000fea0003800000 */
.L_x_50:
[----:B------:R-:W-:Y:S01]  /*2720*/  ISETP.LT.OR P2, PT, R0, 0x12, !P1 ;  /* 0x000000120000780c */ /* 0x000fe20004f41670 */
[----:B-1----:R-:W-:Y:S01]  /*2730*/  @!P4 IMAD R13, R32, R154, R3 ;  /* 0x0000009a200dc224 */ /* 0x002fe200078e0203 */
        /* <DEDUP_REMOVED lines=8> */
.L_x_53:
[----:B------:R-:W-:Y:S05]  /*27c0*/  BSYNC B1 ;  /* 0x0000000000017941 */ /* 0x000fea0003800000 */
.L_x_52:
[----:B------:R-:W-:Y:S01]  /*27d0*/  @!P2 IMAD R33, R33, R154, R3 ;  /* 0x0000009a2121a224 */ /* 0x000fe200078e0203 */
[----:B------:R-:W-:Y:S04]  /*27e0*/  BSSY B1, `(.L_x_54) ;  /* 0x0000006000017945 */ /* 0x000fe80003800000 */
[----:B------:R0:W-:Y:S01]  /*27f0*/  @!P2 STG.E.U8 desc[UR36][R4.64+0x11], R33 ;  /* 0x000011210400a986 */ /* 0x0001e2000c101124 */
[----:B------:R-:W-:Y:S05]  /*2800*/  @P3 BRA `(.L_x_55) ;  /* 0x00000000000c3947 */ /* 0x000fea0003800000 */
[----:B------:R-:W5:Y:S02]  /*2810*/  LDG.E.U8 R156, desc[UR36][R10.64+0x10] ;  /* 0x000010240a9c7981 */ /* 0x000f64000c1e1100 */
[----:B-----5:R-:W-:-:S05]  /*2820*/  PRMT R12, R156, 0x8880, RZ ;  /* 0x000088809c0c7816 */ /* 0x020fca00000000ff */
[----:B------:R-:W-:-:S07]  /*2830*/  IMAD R3, R12, R155, RZ ;  /* 0x0000009b0c037224 */ /* 0x000fce00078e02ff */
.L_x_55:
[----:B------:R-:W-:Y:S05]  /*2840*/  BSYNC B1 ;  /* 0x0000000000017941 */ /* 0x000fea0003800000 */
.L_x_54:
[----:B-1----:R-:W-:Y:S01]  /*2850*/  @!P3 IMAD R13, R34, R154, R3 ;  /* 0x0000009a220db224 */ /* 0x002fe200078e0203 */
[----:B------:R-:W-:Y:S04]  /*2860*/  BSSY B1, `(.L_x_56) ;  /* 0x0000006000017945 */ /* 0x000fe80003800000 */
[----:B------:R1:W-:Y:S01]  /*2870*/  @!P3 STG.E.U8 desc[UR36][R6.64+0x10], R13 ;  /* 0x0000100d0600b986 */ /* 0x0003e2000c101124 */
[----:B------:R-:W-:Y:S05]  /*2880*/  @P4 BRA `(.L_x_57) ;  /* 0x00000000000c4947 */ /* 0x000fea0003800000 */
[----:B------:R-:W5:Y:S02]  /*2890*/  LDG.E.U8 R156, desc[UR36][R10.64+0x11] ;  /* 0x000011240a9c7981 */ /* 0x000f64000c1e1100 */
[----:B-----5:R-:W-:-:S05]  /*28a0*/  PRMT R12, R156, 0x8880, RZ ;  /* 0x000088809c0c7816 */ /* 0x020fca00000000ff */
[----:B------:R-:W-:-:S07]  /*28b0*/  IMAD R3, R12, R155, RZ ;  /* 0x0000009b0c037224 */ /* 0x000fce00078e02ff */
.L_x_57:
[----:B------:R-:W-:Y:S05]  /*28c0*/  BSYNC B1 ;  /* 0x0000000000017941 */ /* 0x000fea0003800000 */
.L_x_56:
        /* <DEDUP_REMOVED lines=10> */
.L_x_59:
[----:B------:R-:W-:Y:S05]  /*2970*/  BSYNC B1 ;  /* 0x0000000000017941 */ /* 0x000fea0003800000 */
.L_x_58:
[----:B-1----:R-:W-:Y:S01]  /*2980*/  @!P2 IMAD R13, R36, R154, R3 ;  /* 0x0000009a240da224 */ /* 0x002fe200078e0203 */
[----:B------:R-:W-:Y:S04]  /*2990*/  BSSY B1, `(.L_x_60) ;  /* 0x0000006000017945 */ /* 0x000fe80003800000 */
[----:B------:R1:W-:Y:S01]  /*29a0*/  @!P2 STG.E.U8 desc[UR36][R4.64+0x18], R13 ;  /* 0x0000180d0400a986 */ /* 0x0003e2000c101124 */
[----:B------:R-:W-:Y:S05]  /*29b0*/  @P3 BRA `(.L_x_61) ;  /* 0x00000000000c3947 */ /* 0x000fea0003800000 */
[----:B------:R-:W5:Y:S02]  /*29c0*/  LDG.E.U8 R156, desc[UR36][R8.64+0x19] ;  /* 0x00001924089c7981 */ /* 0x000f64000c1e1100 */
[----:B-----5:R-:W-:-:S05]  /*29d0*/  PRMT R12, R156, 0x8880, RZ ;  /* 0x000088809c0c7816 */ /* 0x020fca00000000ff */
[----:B------:R-:W-:-:S07]  /*29e0*/  IMAD R3, R12, R155, RZ ;  /* 0x0000009b0c037224 */ /* 0x000fce00078e02ff */
.L_x_61:
[----:B------:R-:W-:Y:S05]  /*29f0*/  BSYNC B1 ;  /* 0x0000000000017941 */ /* 0x000fea0003800000 */
.L_x_60:
[----:B------:R-:W-:Y:S01]  /*2a00*/  @!P3 IMAD R37, R37, R154, R3 ;  /* 0x0000009a2525b224 */ /* 0x000fe200078e0203 */
[----:B------:R-:W-:Y:S04]  /*2a10*/  BSSY B1, `(.L_x_62) ;  /* 0x0000006000017945 */ /* 0x000fe80003800000 */
[----:B------:R0:W-:Y:S01]  /*2a20*/  @!P3 STG.E.U8 desc[UR36][R4.64+0x19], R37 ;  /* 0x000019250400b986 */ /* 0x0001e2000c101124 */
[----:B------:R-:W-:Y:S05]  /*2a30*/  @P4 BRA `(.L_x_63) ;  /* 0x00000000000c4947 */ /* 0x000fea0003800000 */
[----:B------:R-:W5:Y:S02]  /*2a40*/  LDG.E.U8 R156, desc[UR36][R10.64+0x18] ;  /* 0x000018240a9c7981 */ /* 0x000f64000c1e1100 */
[----:B-----5:R-:W-:-:S05]  /*2a50*/  PRMT R12, R156, 0x8880, RZ ;  /* 0x000088809c0c7816 */ /* 0x020fca00000000ff */
[----:B------:R-:W-:-:S07]  /*2a60*/  IMAD R3, R12, R155, RZ ;  /* 0x0000009b0c037224 */ /* 0x000fce00078e02ff */
.L_x_63:
[----:B------:R-:W-:Y:S05]  /*2a70*/  BSYNC B1 ;  /* 0x0000000000017941 */ /* 0x000fea0003800000 */
.L_x_62:
        /* <DEDUP_REMOVED lines=10> */
.L_x_65:
[----:B------:R-:W-:Y:S05]  /*2b20*/  BSYNC B1 ;  /* 0x0000000000017941 */ /* 0x000fea0003800000 */
.L_x_64:
[----:B------:R-:W-:Y:S01]  /*2b30*/  @!P2 IMAD R39, R39, R154, R3 ;  /* 0x0000009a2727a224 */ /* 0x000fe200078e0203 */
[----:B------:R-:W-:Y:S04]  /*2b40*/  BSSY B1, `(.L_x_66) ;  /* 0x0000006000017945 */ /* 0x000fe80003800000 */
[----:B------:R0:W-:Y:S01]  /*2b50*/  @!P2 STG.E.U8 desc[UR36][R6.64+0x19], R39 ;  /* 0x000019270600a986 */ /* 0x0001e2000c101124 */
[----:B------:R-:W-:Y:S05]  /*2b60*/  @P3 BRA `(.L_x_67) ;  /* 0x00000000000c3947 */ /* 0x000fea0003800000 */
[----:B------:R-:W5:Y:S02]  /*2b70*/  LDG.E.U8 R156, desc[UR36][R8.64+0x20] ;  /* 0x00002024089c7981 */ /* 0x000f64000c1e1100 */
[----:B-----5:R-:W-:-:S05]  /*2b80*/  PRMT R12, R156, 0x8880, RZ ;  /* 0x000088809c0c7816 */ /* 0x020fca00000000ff */
[----:B------:R-:W-:-:S07]  /*2b90*/  IMAD R3, R12, R155, RZ ;  /* 0x0000009b0c037224 */ /* 0x000fce00078e02ff */
.L_x_67:
[----:B------:R-:W-:Y:S05]  /*2ba0*/  BSYNC B1 ;  /* 0x0000000000017941 */ /* 0x000fea0003800000 */
.L_x_66:
[----:B-1----:R-:W-:Y:S01]  /*2bb0*/  @!P3 IMAD R13, R40, R154, R3 ;  /* 0x0000009a280db224 */ /* 0x002fe200078e0203 */
[----:B------:R-:W-:Y:S04]  /*2bc0*/  BSSY B1, `(.L_x_68) ;  /* 0x0000006000017945 */ /* 0x000fe80003800000 */
[----:B------:R1:W-:Y:S01]  /*2bd0*/  @!P3 STG.E.U8 desc[UR36][R4.64+0x20], R13 ;  /* 0x0000200d0400b986 */ /* 0x0003e2000c101124 */
[----:B------:R-:W-:Y:S05]  /*2be0*/  @P4 BRA `(.L_x_69) ;  /* 0x00000000000c4947 */ /* 0x000fea0003800000 */
[----:B------:R-:W5:Y:S02]  /*2bf0*/  LDG.E.U8 R156, desc[UR36][R8.64+0x21] ;  /* 0x00002124089c7981 */ /* 0x000f64000c1e1100 */
[----:B-----5:R-:W-:-:S05]  /*2c00*/  PRMT R12, R156, 0x8880, RZ ;  /* 0x000088809c0c7816 */ /* 0x020fca00000000ff */
[----:B------:R-:W-:-:S07]  /*2c10*/  IMAD R3, R12, R155, RZ ;  /* 0x0000009b0c037224 */ /* 0x000fce00078e02ff */
.L_x_69:
[----:B------:R-:W-:Y:S05]  /*2c20*/  BSYNC B1 ;  /* 0x0000000000017941 */ /* 0x000fea0003800000 */
.L_x_68:
        /* <DEDUP_REMOVED lines=10> */
.L_x_71:
[----:B------:R-:W-:Y:S05]  /*2cd0*/  BSYNC B1 ;  /* 0x0000000000017941 */ /* 0x000fea0003800000 */
.L_x_70:
[----:B-1----:R-:W-:Y:S01]  /*2ce0*/  @!P2 IMAD R13, R42, R154, R3 ;  /* 0x0000009a2a0da224 */ /* 0x002fe200078e0203 */
[----:B------:R-:W-:Y:S04]  /*2cf0*/  BSSY B1, `(.L_x_72) ;  /* 0x0000006000017945 */ /* 0x000fe80003800000 */
[----:B------:R1:W-:Y:S01]  /*2d00*/  @!P2 STG.E.U8 desc[UR36][R6.64+0x20], R13 ;  /* 0x0000200d0600a986 */ /* 0x0003e2000c101124 */
[----:B------:R-:W-:Y:S05]  /*2d10*/  @P3 BRA `(.L_x_73) ;  /* 0x00000000000c3947 */ /* 0x000fea0003800000 */
[----:B------:R-:W5:Y:S02]  /*2d20*/  LDG.E.U8 R156, desc[UR36][R10.64+0x21] ;  /* 0x000021240a9c7981 */ /* 0x000f64000c1e1100 */
[----:B-----5:R-:W-:-:S05]  /*2d30*/  PRMT R12, R156, 0x8880, RZ ;  /* 0x000088809c0c7816 */ /* 0x020fca00000000ff */
[----:B------:R-:W-:-:S07]  /*2d40*/  IMAD R3, R12, R155, RZ ;  /* 0x0000009b0c037224 */ /* 0x000fce00078e02ff */
.L_x_73:
[----:B------:R-:W-:Y:S05]  /*2d50*/  BSYNC B1 ;  /* 0x0000000000017941 */ /* 0x000fea0003800000 */
.L_x_72:
[----:B------:R-:W-:Y:S01]  /*2d60*/  @!P3 IMAD R43, R43, R154, R3 ;  /* 0x0000009a2b2bb224 */ /* 0x000fe200078e0203 */
[----:B------:R-:W-:Y:S04]  /*2d70*/  BSSY B1, `(.L_x_74) ;  /* 0x0000006000017945 */ /* 0x000fe80003800000 */
[----:B------:R0:W-:Y:S01]  /*2d80*/  @!P3 STG.E.U8 desc[UR36][R6.64+0x21], R43 ;  /* 0x0000212b0600b986 */ /* 0x0001e2000c101124 */
[----:B------:R-:W-:Y:S05]  /*2d90*/  @P4 BRA `(.L_x_75) ;  /* 0x00000000000c4947 */ /* 0x000fea0003800000 */
[----:B------:R-:W5:Y:S02]  /*2da0*/  LDG.E.U8 R156, desc[UR36][R8.64+0x28] ;  /* 0x00002824089c7981 */ /* 0x000f64000c1e1100 */
[----:B-----5:R-:W-:-:S05]  /*2db0*/  PRMT R12, R156, 0x8880, RZ ;  /* 0x000088809c0c7816 */ /* 0x020fca00000000ff */
[----:B------:R-:W-:-:S07]  /*2dc0*/  IMAD R3, R12, R155, RZ ;  /* 0x0000009b0c037224 */ /* 0x000fce00078e02ff */
.L_x_75:
[----:B------:R-:W-:Y:S05]  /*2dd0*/  BSYNC B1 ;  /* 0x0000000000017941 */ /* 0x000fea0003800000 */
.L_x_74:
        /* <DEDUP_REMOVED lines=10> */
.L_x_77:
[----:B------:R-:W-:Y:S05]  /*2e80*/  BSYNC B1 ;  /* 0x0000000000017941 */ /* 0x000fea0003800000 */
.L_x_76:
[----:B------:R-:W-:Y:S01]  /*2e90*/  @!P2 IMAD R45, R45, R154, R3 ;  /* 0x0000009a2d2da224 */ /* 0x000fe200078e0203 */
[----:B------:R-:W-:Y:S04]  /*2ea0*/  BSSY B1, `(.L_x_78) ;  /* 0x0000006000017945 */ /* 0x000fe80003800000 */
[----:B------:R0:W-:Y:S01]  /*2eb0*/  @!P2 STG.E.U8 desc[UR36][R4.64+0x29], R45 ;  /* 0x0000292d0400a986 */ /* 0x0001e2000c101124 */
[----:B------:R-:W-:Y:S05]  /*2ec0*/  @P3 BRA `(.L_x_79) ;  /* 0x00000000000c3947 */ /* 0x000fea0003800000 */
[----:B------:R-:W5:Y:S02]  /*2ed0*/  LDG.E.U8 R156, desc[UR36][R10.64+0x28] ;  /* 0x000028240a9c7981 */ /* 0x000f64000c1e1100 */
[----:B-----5:R-:W-:-:S05]  /*2ee0*/  PRMT R12, R156, 0x8880, RZ ;  /* 0x000088809c0c7816 */ /* 0x020fca00000000ff */
[----:B------:R-:W-:-:S07]  /*2ef0*/  IMAD R3, R12, R155, RZ ;  /* 0x0000009b0c037224 */ /* 0x000fce00078e02ff */
.L_x_79:
[----:B------:R-:W-:Y:S05]  /*2f00*/  BSYNC B1 ;  /* 0x0000000000017941 */ /* 0x000fea0003800000 */
.L_x_78:
[----:B-1----:R-:W-:Y:S01]  /*2f10*/  @!P3 IMAD R13, R46, R154, R3 ;  /* 0x0000009a2e0db224 */ /* 0x002fe200078e0203 */
[----:B------:R-:W-:Y:S04]  /*2f20*/  BSSY B1, `(.L_x_80) ;  /* 0x0000006000017945 */ /* 0x000fe80003800000 */
[----:B------:R1:W-:Y:S01]  /*2f30*/  @!P3 STG.E.U8 desc[UR36][R6.64+0x28], R13 ;  /* 0x0000280d0600b986 */ /* 0x0003e2000c101124 */
[----:B------:R-:W-:Y:S05]  /*2f40*/  @P4 BRA `(.L_x_81) ;  /* 0x00000000000c4947 */ /* 0x000fea0003800000 */
[----:B------:R-:W5:Y:S02]  /*2f50*/  LDG.E.U8 R156, desc[UR36][R10.64+0x29] ;  /* 0x000029240a9c7981 */ /* 0x000f64000c1e1100 */
[----:B-----5:R-:W-:-:S05]  /*2f60*/  PRMT R12, R156, 0x8880, RZ ;  /* 0x000088809c0c7816 */ /* 0x020fca00000000ff */
[----:B------:R-:W-:-:S07]  /*2f70*/  IMAD R3, R12, R155, RZ ;  /* 0x0000009b0c037224 */ /* 0x000fce00078e02ff */
.L_x_81:
[----:B------:R-:W-:Y:S05]  /*2f80*/  BSYNC B1 ;  /* 0x0000000000017941 */ /* 0x000fea0003800000 */
.L_x_80:
        /* <DEDUP_REMOVED lines=10> */
.L_x_83:
[----:B------:R-:W-:Y:S05]  /*3030*/  BSYNC B1 ;  /* 0x0000000000017941 */ /* 0x000fea0003800000 */
.L_x_82:
[----:B-1----:R-:W-:Y:S01]  /*3040*/  @!P2 IMAD R13, R48, R154, R3 ;  /* 0x0000009a300da224 */ /* 0x002fe200078e0203 */
[----:B------:R-:W-:Y:S04]  /*3050*/  BSSY B1, `(.L_x_84) ;  /* 0x0000006000017945 */ /* 0x000fe80003800000 */
[----:B------:R1:W-:Y:S01]  /*3060*/  @!P2 STG.E.U8 desc[UR36][R4.64+0x30], R13 ;  /* 0x0000300d0400a986 */ /* 0x0003e2000c101124 */
[----:B------:R-:W-:Y:S05]  /*3070*/  @P3 BRA `(.L_x_85) ;  /* 0x00000000000c3947 */ /* 0x000fea0003800000 */
[----:B------:R-:W5:Y:S02]  /*3080*/  LDG.E.U8 R156, desc[UR36][R8.64+0x31] ;  /* 0x00003124089c7981 */ /* 0x000f64000c1e1100 */
[----:B-----5:R-:W-:-:S05]  /*3090*/  PRMT R12, R156, 0x8880, RZ ;  /* 0x000088809c0c7816 */ /* 0x020fca00000000ff */
[----:B------:R-:W-:-:S07]  /*30a0*/  IMAD R3, R12, R155, RZ ;  /* 0x0000009b0c037224 */ /* 0x000fce00078e02ff */
.L_x_85:
[----:B------:R-:W-:Y:S05]  /*30b0*/  BSYNC B1 ;  /* 0x0000000000017941 */ /* 0x000fea0003800000 */
.L_x_84:
[----:B------:R-:W-:Y:S01]  /*30c0*/  @!P3 IMAD R49, R49, R154, R3 ;  /* 0x0000009a3131b224 */ /* 0x000fe200078e0203 */
[----:B------:R-:W-:Y:S04]  /*30d0*/  BSSY B1, `(.L_x_86) ;  /* 0x0000006000017945 */ /* 0x000fe80003800000 */
[----:B------:R0:W-:Y:S01]  /*30e0*/  @!P3 STG.E.U8 desc[UR36][R4.64+0x31], R49 ;  /* 0x000031310400b986 */ /* 0x0001e2000c101124 */
[----:B------:R-:W-:Y:S05]  /*30f0*/  @P4 BRA `(.L_x_87) ;  /* 0x00000000000c4947 */ /* 0x000fea0003800000 */
[----:B------:R-:W5:Y:S02]  /*3100*/  LDG.E.U8 R156, desc[UR36][R10.64+0x30] ;  /* 0x000030240a9c7981 */ /* 0x000f64000c1e1100 */
[----:B-----5:R-:W-:-:S05]  /*3110*/  PRMT R12, R156, 0x8880, RZ ;  /* 0x000088809c0c7816 */ /* 0x020fca00000000ff */
[----:B------:R-:W-:-:S07]  /*3120*/  IMAD R3, R12, R155, RZ ;  /* 0x0000009b0c037224 */ /* 0x000fce00078e02ff */
.L_x_87:
[----:B------:R-:W-:Y:S05]  /*3130*/  BSYNC B1 ;  /* 0x0000000000017941 */ /* 0x000fea0003800000 */
.L_x_86:
        /* <DEDUP_REMOVED lines=10> */
.L_x_89:
[----:B------:R-:W-:Y:S05]  /*31e0*/  BSYNC B1 ;  /* 0x0000000000017941 */ /* 0x000fea0003800000 */
.L_x_88:
[----:B------:R-:W-:Y:S01]  /*31f0*/  @!P2 IMAD R51, R51, R154, R3 ;  /* 0x0000009a3333a224 */ /* 0x000fe200078e0203 */
[----:B------:R-:W-:Y:S04]  /*3200*/  BSSY B1, `(.L_x_90) ;  /* 0x0000006000017945 */ /* 0x000fe80003800000 */
[----:B------:R0:W-:Y:S01]  /*3210*/  @!P2 STG.E.U8 desc[UR36][R6.64+0x31], R51 ;  /* 0x000031330600a986 */ /* 0x0001e2000c101124 */
[----:B------:R-:W-:Y:S05]  /*3220*/  @P3 BRA `(.L_x_91) ;  /* 0x00000000000c3947 */ /* 0x000fea0003800000 */
[----:B------:R-:W5:Y:S02]  /*3230*/  LDG.E.U8 R156, desc[UR36][R8.64+0x38] ;  /* 0x00003824089c7981 */ /* 0x000f64000c1e1100 */
[----:B-----5:R-:W-:-:S05]  /*3240*/  PRMT R12, R156, 0x8880, RZ ;  /* 0x000088809c0c7816 */ /* 0x020fca00000000ff */
[----:B------:R-:W-:-:S07]  /*3250*/  IMAD R3, R12, R155, RZ ;  /* 0x0000009b0c037224 */ /* 0x000fce00078e02ff */
.L_x_91:
[----:B------:R-:W-:Y:S05]  /*3260*/  BSYNC B1 ;  /* 0x0000000000017941 */ /* 0x000fea0003800000 */
.L_x_90:
[----:B-1----:R-:W-:Y:S01]  /*3270*/  @!P3 IMAD R13, R52, R154, R3 ;  /* 0x0000009a340db224 */ /* 0x002fe200078e0203 */
[----:B------:R-:W-:Y:S04]  /*3280*/  BSSY B1, `(.L_x_92) ;  /* 0x0000006000017945 */ /* 0x000fe80003800000 */
[----:B------:R1:W-:Y:S01]  /*3290*/  @!P3 STG.E.U8 desc[UR36][R4.64+0x38], R13 ;  /* 0x0000380d0400b986 */ /* 0x0003e2000c101124 */
[----:B------:R-:W-:Y:S05]  /*32a0*/  @P4 BRA `(.L_x_93) ;  /* 0x00000000000c4947 */ /* 0x000fea0003800000 */
[----:B------:R-:W5:Y:S02]  /*32b0*/  LDG.E.U8 R156, desc[UR36][R8.64+0x39] ;  /* 0x00003924089c7981 */ /* 0x000f64000c1e1100 */
[----:B-----5:R-:W-:-:S05]  /*32c0*/  PRMT R12, R156, 0x8880, RZ ;  /* 0x000088809c0c7816 */ /* 0x020fca00000000ff */
[----:B------:R-:W-:-:S07]  /*32d0*/  IMAD R3, R12, R155, RZ ;  /* 0x0000009b0c037224 */ /* 0x000fce00078e02ff */
.L_x_93:
[----:B------:R-:W-:Y:S05]  /*32e0*/  BSYNC B1 ;  /* 0x0000000000017941 */ /* 0x000fea0003800000 */
.L_x_92:
        /* <DEDUP_REMOVED lines=10> */
.L_x_95:
[----:B------:R-:W-:Y:S05]  /*3390*/  BSYNC B1 ;  /* 0x0000000000017941 */ /* 0x000fea0003800000 */
.L_x_94:
[----:B-1----:R-:W-:Y:S01]  /*33a0*/  @!P2 IMAD R13, R54, R154, R3 ;  /* 0x0000009a360da224 */ /* 0x002fe200078e0203 */
[----:B------:R-:W-:Y:S04]  /*33b0*/  BSSY B1, `(.L_x_96) ;  /* 0x0000006000017945 */ /* 0x000fe80003800000 */
[----:B------:R1:W-:Y:S01]  /*33c0*/  @!P2 STG.E.U8 desc[UR36][R6.64+0x38], R13 ;  /* 0x0000380d0600a986 */ /* 0x0003e2000c101124 */
[----:B------:R-:W-:Y:S05]  /*33d0*/  @P3 BRA `(.L_x_97) ;  /* 0x00000000000c3947 */ /* 0x000fea0003800000 */
[----:B------:R-:W5:Y:S02]  /*33e0*/  LDG.E.U8 R156, desc[UR36][R10.64+0x39] ;  /* 0x000039240a9c7981 */ /* 0x000f64000c1e1100 */
[----:B-----5:R-:W-:-:S05]  /*33f0*/  PRMT R12, R156, 0x8880, RZ ;  /* 0x000088809c0c7816 */ /* 0x020fca00000000ff */
[----:B------:R-:W-:-:S07]  /*3400*/  IMAD R3, R12, R155, RZ ;  /* 0x0000009b0c037224 */ /* 0x000fce00078e02ff */
.L_x_97:
[----:B------:R-:W-:Y:S05]  /*3410*/  BSYNC B1 ;  /* 0x0000000000017941 */ /* 0x000fea0003800000 */
.L_x_96:
[----:B------:R-:W-:Y:S01]  /*3420*/  @!P3 IMAD R55, R55, R154, R3 ;  /* 0x0000009a3737b224 */ /* 0x000fe200078e0203 */
[----:B------:R-:W-:Y:S04]  /*3430*/  BSSY B1, `(.L_x_98) ;  /* 0x0000006000017945 */ /* 0x000fe80003800000 */
[----:B------:R0:W-:Y:S01]  /*3440*/  @!P3 STG.E.U8 desc[UR36][R6.64+0x39], R55 ;  /* 0x000039370600b986 */ /* 0x0001e2000c101124 */
[----:B------:R-:W-:Y:S05]  /*3450*/  @P4 BRA `(.L_x_99) ;  /* 0x00000000000c4947 */ /* 0x000fea0003800000 */
[----:B------:R-:W5:Y:S02]  /*3460*/  LDG.E.U8 R156, desc[UR36][R8.64+0x40] ;  /* 0x00004024089c7981 */ /* 0x000f64000c1e1100 */
[----:B-----5:R-:W-:-:S05]  /*3470*/  PRMT R12, R156, 0x8880, RZ ;  /* 0x000088809c0c7816 */ /* 0x020fca00000000ff */
[----:B------:R-:W-:-:S07]  /*3480*/  IMAD R3, R12, R155, RZ ;  /* 0x0000009b0c037224 */ /* 0x000fce00078e02ff */
.L_x_99:
[----:B------:R-:W-:Y:S05]  /*3490*/  BSYNC B1 ;  /* 0x0000000000017941 */ /* 0x000fea0003800000 */
.L_x_98:
        /* <DEDUP_REMOVED lines=10> */
.L_x_101:
[----:B------:R-:W-:Y:S05]  /*3540*/  BSYNC B1 ;  /* 0x0000000000017941 */ /* 0x000fea0003800000 */
.L_x_100:
[----:B------:R-:W-:Y:S01]  /*3550*/  @!P2 IMAD R57, R57, R154, R3 ;  /* 0x0000009a3939a224 */ /* 0x000fe200078e0203 */
[----:B------:R-:W-:Y:S04]  /*3560*/  BSSY B1, `(.L_x_102) ;  /* 0x0000006000017945 */ /* 0x000fe80003800000 */
[----:B------:R0:W-:Y:S01]  /*3570*/  @!P2 STG.E.U8 desc[UR36][R4.64+0x41], R57 ;  /* 0x000041390400a986 */ /* 0x0001e2000c101124 */
[----:B------:R-:W-:Y:S05]  /*3580*/  @P3 BRA `(.L_x_103) ;  /* 0x00000000000c3947 */ /* 0x000fea0003800000 */
[----:B------:R-:W5:Y:S02]  /*3590*/  LDG.E.U8 R156, desc[UR36][R10.64+0x40] ;  /* 0x000040240a9c7981 */ /* 0x000f64000c1e1100 */
[----:B-----5:R-:W-:-:S05]  /*35a0*/  PRMT R12, R156, 0x8880, RZ ;  /* 0x000088809c0c7816 */ /* 0x020fca00000000ff */
[----:B------:R-:W-:-:S07]  /*35b0*/  IMAD R3, R12, R155, RZ ;  /* 0x0000009b0c037224 */ /* 0x000fce00078e02ff */
.L_x_103:
[----:B------:R-:W-:Y:S05]  /*35c0*/  BSYNC B1 ;  /* 0x0000000000017941 */ /* 0x000fea0003800000 */
.L_x_102:
[----:B-1----:R-:W-:Y:S01]  /*35d0*/  @!P3 IMAD R13, R58, R154, R3 ;  /* 0x0000009a3a0db224 */ /* 0x002fe200078e0203 */
[----:B------:R-:W-:Y:S04]  /*35e0*/  BSSY B1, `(.L_x_104) ;  /* 0x0000006000017945 */ /* 0x000fe80003800000 */
[----:B------:R1:W-:Y:S01]  /*35f0*/  @!P3 STG.E.U8 desc[UR36][R6.64+0x40], R13 ;  /* 0x0000400d0600b986 */ /* 0x0003e2000c101124 */
[----:B------:R-:W-:Y:S05]  /*3600*/  @P4 BRA `(.L_x_105) ;  /* 0x00000000000c4947 */ /* 0x000fea0003800000 */
[----:B------:R-:W5:Y:S02]  /*3610*/  LDG.E.U8 R156, desc[UR36][R10.64+0x41] ;  /* 0x000041240a9c7981 */ /* 0x000f64000c1e1100 */
[----:B-----5:R-:W-:-:S05]  /*3620*/  PRMT R12, R156, 0x8880, RZ ;  /* 0x000088809c0c7816 */ /* 0x020fca00000000ff */
[----:B------:R-:W-:-:S07]  /*3630*/  IMAD R3, R12, R155, RZ ;  /* 0x0000009b0c037224 */ /* 0x000fce00078e02ff */
.L_x_105:
[----:B------:R-:W-:Y:S05]  /*3640*/  BSYNC B1 ;  /* 0x0000000000017941 */ /* 0x000fea0003800000 */
.L_x_104:
        /* <DEDUP_REMOVED lines=10> */
.L_x_107:
[----:B------:R-:W-:Y:S05]  /*36f0*/  BSYNC B1 ;  /* 0x0000000000017941 */ /* 0x000fea0003800000 */
.L_x_106:
[----:B-1----:R-:W-:Y:S01]  /*3700*/  @!P2 IMAD R13, R60, R154, R3 ;  /* 0x0000009a3c0da224 */ /* 0x002fe200078e0203 */
[----:B------:R-:W-:Y:S04]  /*3710*/  BSSY B1, `(.L_x_108) ;  /* 0x0000006000017945 */ /* 0x000fe80003800000 */
[----:B------:R1:W-:Y:S01]  /*3720*/  @!P2 STG.E.U8 desc[UR36][R4.64+0x48], R13 ;  /* 0x0000480d0400a986 */ /* 0x0003e2000c101124 */
[----:B------:R-:W-:Y:S05]  /*3730*/  @P3 BRA `(.L_x_109) ;  /* 0x00000000000c3947 */ /* 0x000fea0003800000 */
[----:B------:R-:W5:Y:S02]  /*3740*/  LDG.E.U8 R156, desc[UR36][R8.64+0x49] ;  /* 0x00004924089c7981 */ /* 0x000f64000c1e1100 */
[----:B-----5:R-:W-:-:S05]  /*3750*/  PRMT R12, R156, 0x8880, RZ ;  /* 0x000088809c0c7816 */ /* 0x020fca00000000ff */
[----:B------:R-:W-:-:S07]  /*3760*/  IMAD R3, R12, R155, RZ ;  /* 0x0000009b0c037224 */ /* 0x000fce00078e02ff */
.L_x_109:
[----:B------:R-:W-:Y:S05]  /*3770*/  BSYNC B1 ;  /* 0x0000000000017941 */ /* 0x000fea0003800000 */
.L_x_108:
[----:B------:R-:W-:Y:S01]  /*3780*/  @!P3 IMAD R61, R61, R154, R3 ;  /* 0x0000009a3d3db224 */ /* 0x000fe200078e0203 */
[----:B------:R-:W-:Y:S04]  /*3790*/  BSSY B1, `(.L_x_110) ;  /* 0x0000006000017945 */ /* 0x000fe80003800000 */
[----:B------:R0:W-:Y:S01]  /*37a0*/  @!P3 STG.E.U8 desc[UR36][R4.64+0x49], R61 ;  /* 0x0000493d0400b986 */ /* 0x0001e2000c101124 */
[----:B------:R-:W-:Y:S05]  /*37b0*/  @P4 BRA `(.L_x_111) ;  /* 0x00000000000c4947 */ /* 0x000fea0003800000 */
[----:B------:R-:W5:Y:S02]  /*37c0*/  LDG.E.U8 R156, desc[UR36][R10.64+0x48] ;  /* 0x000048240a9c7981 */ /* 0x000f64000c1e1100 */
[----:B-----5:R-:W-:-:S05]  /*37d0*/  PRMT R12, R156, 0x8880, RZ ;  /* 0x000088809c0c7816 */ /* 0x020fca00000000ff */
[----:B------:R-:W-:-:S07]  /*37e0*/  IMAD R3, R12, R155, RZ ;  /* 0x0000009b0c037224 */ /* 0x000fce00078e02ff */
.L_x_111:
[----:B------:R-:W-:Y:S05]  /*37f0*/  BSYNC B1 ;  /* 0x0000000000017941 */ /* 0x000fea0003800000 */
.L_x_110:
        /* <DEDUP_REMOVED lines=10> */
.L_x_113:
[----:B------:R-:W-:Y:S05]  /*38a0*/  BSYNC B1 ;  /* 0x0000000000017941 */ /* 0x000fea0003800000 */
.L_x_112:
[----:B------:R-:W-:Y:S01]  /*38b0*/  @!P2 IMAD R63, R63, R154, R3 ;  /* 0x0000009a3f3fa224 */ /* 0x000fe200078e0203 */
[----:B------:R-:W-:Y:S04]  /*38c0*/  BSSY B1, `(.L_x_114) ;  /* 0x0000006000017945 */ /* 0x000fe80003800000 */
[----:B------:R0:W-:Y:S01]  /*38d0*/  @!P2 STG.E.U8 desc[UR36][R6.64+0x49], R63 ;  /* 0x0000493f0600a986 */ /* 0x0001e2000c101124 */
[----:B------:R-:W-:Y:S05]  /*38e0*/  @P3 BRA `(.L_x_115) ;  /* 0x00000000000c3947 */ /* 0x000fea0003800000 */
[----:B------:R-:W5:Y:S02]  /*38f0*/  LDG.E.U8 R156, desc[UR36][R8.64+0x50] ;  /* 0x00005024089c7981 */ /* 0x000f64000c1e1100 */
[----:B-----5:R-:W-:-:S05]  /*3900*/  PRMT R12, R156, 0x8880, RZ ;  /* 0x000088809c0c7816 */ /* 0x020fca00000000ff */
[----:B------:R-:W-:-:S07]  /*3910*/  IMAD R3, R12, R155, RZ ;  /* 0x0000009b0c037224 */ /* 0x000fce00078e02ff */
.L_x_115:
[----:B------:R-:W-:Y:S05]  /*3920*/  BSYNC B1 ;  /* 0x0000000000017941 */ /* 0x000fea0003800000 */
.L_x_114:
[----:B-1----:R-:W-:Y:S01]  /*3930*/  @!P3 IMAD R13, R64, R154, R3 ;  /* 0x0000009a400db224 */ /* 0x002fe200078e0203 */
[----:B------:R-:W-:Y:S04]  /*3940*/  BSSY B1, `(.L_x_116) ;  /* 0x0000006000017945 */ /* 0x000fe80003800000 */
[----:B------:R1:W-:Y:S01]  /*3950*/  @!P3 STG.E.U8 desc[UR36][R4.64+0x50], R13 ;  /* 0x0000500d0400b986 */ /* 0x0003e2000c101124 */
[----:B------:R-:W-:Y:S05]  /*3960*/  @P4 BRA `(.L_x_117) ;  /* 0x00000000000c4947 */ /* 0x000fea0003800000 */
[----:B------:R-:W5:Y:S02]  /*3970*/  LDG.E.U8 R156, desc[UR36][R8.64+0x51] ;  /* 0x00005124089c7981 */ /* 0x000f64000c1e1100 */
[----:B-----5:R-:W-:-:S05]  /*3980*/  PRMT R12, R156, 0x8880, RZ ;  /* 0x000088809c0c7816 */ /* 0x020fca00000000ff */
[----:B------:R-:W-:-:S07]  /*3990*/  IMAD R3, R12, R155, RZ ;  /* 0x0000009b0c037224 */ /* 0x000fce00078e02ff */
.L_x_117:
[----:B------:R-:W-:Y:S05]  /*39a0*/  BSYNC B1 ;  /* 0x0000000000017941 */ /* 0x000fea0003800000 */
.L_x_116:
        /* <DEDUP_REMOVED lines=10> */
.L_x_119:
[----:B------:R-:W-:Y:S05]  /*3a50*/  BSYNC B1 ;  /* 0x0000000000017941 */ /* 0x000fea0003800000 */
.L_x_118:
[----:B-1----:R-:W-:Y:S01]  /*3a60*/  @!P2 IMAD R13, R66, R154, R3 ;  /* 0x0000009a420da224 */ /* 0x002fe200078e0203 */
[----:B------:R-:W-:Y:S04]  /*3a70*/  BSSY B1, `(.L_x_120) ;  /* 0x0000006000017945 */ /* 0x000fe80003800000 */
[----:B------:R1:W-:Y:S01]  /*3a80*/  @!P2 STG.E.U8 desc[UR36][R6.64+0x50], R13 ;  /* 0x0000500d0600a986 */ /* 0x0003e2000c101124 */
[----:B------:R-:W-:Y:S05]  /*3a90*/  @P3 BRA `(.L_x_121) ;  /* 0x00000000000c3947 */ /* 0x000fea0003800000 */
[----:B------:R-:W5:Y:S02]  /*3aa0*/  LDG.E.U8 R156, desc[UR36][R10.64+0x51] ;  /* 0x000051240a9c7981 */ /* 0x000f64000c1e1100 */
[----:B-----5:R-:W-:-:S05]  /*3ab0*/  PRMT R12, R156, 0x8880, RZ ;  /* 0x000088809c0c7816 */ /* 0x020fca00000000ff */
[----:B------:R-:W-:-:S07]  /*3ac0*/  IMAD R3, R12, R155, RZ ;  /* 0x0000009b0c037224 */ /* 0x000fce00078e02ff */
.L_x_121:
[----:B------:R-:W-:Y:S05]  /*3ad0*/  BSYNC B1 ;  /* 0x0000000000017941 */ /* 0x000fea0003800000 */
.L_x_120:
[----:B------:R-:W-:Y:S01]  /*3ae0*/  @!P3 IMAD R67, R67, R154, R3 ;  /* 0x0000009a4343b224 */ /* 0x000fe200078e0203 */
[----:B------:R-:W-:Y:S04]  /*3af0*/  BSSY B1, `(.L_x_122) ;  /* 0x0000006000017945 */ /* 0x000fe80003800000 */
[----:B------:R0:W-:Y:S01]  /*3b00*/  @!P3 STG.E.U8 desc[UR36][R6.64+0x51], R67 ;  /* 0x000051430600b986 */ /* 0x0001e2000c101124 */
[----:B------:R-:W-:Y:S05]  /*3b10*/  @P4 BRA `(.L_x_123) ;  /* 0x00000000000c4947 */ /* 0x000fea0003800000 */
[----:B------:R-:W5:Y:S02]  /*3b20*/  LDG.E.U8 R156, desc[UR36][R8.64+0x58] ;  /* 0x00005824089c7981 */ /* 0x000f64000c1e1100 */
[----:B-----5:R-:W-:-:S05]  /*3b30*/  PRMT R12, R156, 0x8880, RZ ;  /* 0x000088809c0c7816 */ /* 0x020fca00000000ff */
[----:B------:R-:W-:-:S07]  /*3b40*/  IMAD R3, R12, R155, RZ ;  /* 0x0000009b0c037224 */ /* 0x000fce00078e02ff */
.L_x_123:
[----:B------:R-:W-:Y:S05]  /*3b50*/  BSYNC B1 ;  /* 0x0000000000017941 */ /* 0x000fea0003800000 */
.L_x_122:
        /* <DEDUP_REMOVED lines=10> */
.L_x_125:
[----:B------:R-:W-:Y:S05]  /*3c00*/  BSYNC B1 ;  /* 0x0000000000017941 */ /* 0x000fea0003800000 */
.L_x_124:
[----:B------:R-:W-:Y:S01]  /*3c10*/  @!P2 IMAD R69, R69, R154, R3 ;  /* 0x0000009a4545a224 */ /* 0x000fe200078e0203 */
[----:B------:R-:W-:Y:S04]  /*3c20*/  BSSY B1, `(.L_x_126) ;  /* 0x0000006000017945 */ /* 0x000fe80003800000 */
[----:B------:R0:W-:Y:S01]  /*3c30*/  @!P2 STG.E.U8 desc[UR36][R4.64+0x59], R69 ;  /* 0x000059450400a986 */ /* 0x0001e2000c101124 */
[----:B------:R-:W-:Y:S05]  /*3c40*/  @P3 BRA `(.L_x_127) ;  /* 0x00000000000c3947 */ /* 0x000fea0003800000 */
[----:B------:R-:W5:Y:S02]  /*3c50*/  LDG.E.U8 R156, desc[UR36][R10.64+0x58] ;  /* 0x000058240a9c7981 */ /* 0x000f64000c1e1100 */
[----:B-----5:R-:W-:-:S05]  /*3c60*/  PRMT R12, R156, 0x8880, RZ ;  /* 0x000088809c0c7816 */ /* 0x020fca00000000ff */
[----:B------:R-:W-:-:S07]  /*3c70*/  IMAD R3, R12, R155, RZ ;  /* 0x0000009b0c037224 */ /* 0x000fce00078e02ff */
.L_x_127:
[----:B------:R-:W-:Y:S05]  /*3c80*/  BSYNC B1 ;  /* 0x0000000000017941 */ /* 0x000fea0003800000 */
.L_x_126:
[----:B-1----:R-:W-:Y:S01]  /*3c90*/  @!P3 IMAD R13, R70, R154, R3 ;  /* 0x0000009a460db224 */ /* 0x002fe200078e0203 */
[----:B------:R-:W-:Y:S04]  /*3ca0*/  BSSY B1, `(.L_x_128) ;  /* 0x0000006000017945 */ /* 0x000fe80003800000 */
[----:B------:R1:W-:Y:S01]  /*3cb0*/  @!P3 STG.E.U8 desc[UR36][R6.64+0x58], R13 ;  /* 0x0000580d0600b986 */ /* 0x0003e2000c101124 */
[----:B------:R-:W-:Y:S05]  /*3cc0*/  @P4 BRA `(.L_x_129) ;  /* 0x00000000000c4947 */ /* 0x000fea0003800000 */
[----:B------:R-:W5:Y:S02]  /*3cd0*/  LDG.E.U8 R156, desc[UR36][R10.64+0x59] ;  /* 0x000059240a9c7981 */ /* 0x000f64000c1e1100 */
[----:B-----5:R-:W-:-:S05]  /*3ce0*/  PRMT R12, R156, 0x8880, RZ ;  /* 0x000088809c0c7816 */ /* 0x020fca00000000ff */
[----:B------:R-:W-:-:S07]  /*3cf0*/  IMAD R3, R12, R155, RZ ;  /* 0x0000009b0c037224 */ /* 0x000fce00078e02ff */
.L_x_129:
[----:B------:R-:W-:Y:S05]  /*3d00*/  BSYNC B1 ;  /* 0x0000000000017941 */ /* 0x000fea0003800000 */
.L_x_128:
        /* <DEDUP_REMOVED lines=10> */
.L_x_131:
[----:B------:R-:W-:Y:S05]  /*3db0*/  BSYNC B1 ;  /* 0x0000000000017941 */ /* 0x000fea0003800000 */
.L_x_130:
[----:B-1----:R-:W-:Y:S01]  /*3dc0*/  @!P2 IMAD R13, R72, R154, R3 ;  /* 0x0000009a480da224 */ /* 0x002fe200078e0203 */
[----:B------:R-:W-:Y:S04]  /*3dd0*/  BSSY B1, `(.L_x_132) ;  /* 0x0000006000017945 */ /* 0x000fe80003800000 */
[----:B------:R1:W-:Y:S01]  /*3de0*/  @!P2 STG.E.U8 desc[UR36][R4.64+0x60], R13 ;  /* 0x0000600d0400a986 */ /* 0x0003e2000c101124 */
[----:B------:R-:W-:Y:S05]  /*3df0*/  @P3 BRA `(.L_x_133) ;  /* 0x00000000000c3947 */ /* 0x000fea0003800000 */
[----:B------:R-:W5:Y:S02]  /*3e00*/  LDG.E.U8 R156, desc[UR36][R8.64+0x61] ;  /* 0x00006124089c7981 */ /* 0x000f64000c1e1100 */
[----:B-----5:R-:W-:-:S05]  /*3e10*/  PRMT R12, R156, 0x8880, RZ ;  /* 0x000088809c0c7816 */ /* 0x020fca00000000ff */
[----:B------:R-:W-:-:S07]  /*3e20*/  IMAD R3, R12, R155, RZ ;  /* 0x0000009b0c037224 */ /* 0x000fce00078e02ff */
.L_x_133:
[----:B------:R-:W-:Y:S05]  /*3e30*/  BSYNC B1 ;  /* 0x0000000000017941 */ /* 0x000fea0003800000 */
.L_x_132:
[----:B------:R-:W-:Y:S01]  /*3e40*/  @!P3 IMAD R73, R73, R154, R3 ;  /* 0x0000009a4949b224 */ /* 0x000fe200078e0203 */
[----:B------:R-:W-:Y:S04]  /*3e50*/  BSSY B1, `(.L_x_134) ;  /* 0x0000006000017945 */ /* 0x000fe80003800000 */
[----:B------:R0:W-:Y:S01]  /*3e60*/  @!P3 STG.E.U8 desc[UR36][R4.64+0x61], R73 ;  /* 0x000061490400b986 */ /* 0x0001e2000c101124 */
[----:B------:R-:W-:Y:S05]  /*3e70*/  @P4 BRA `(.L_x_135) ;  /* 0x00000000000c4947 */ /* 0x000fea0003800000 */
[----:B------:R-:W5:Y:S02]  /*3e80*/  LDG.E.U8 R156, desc[UR36][R10.64+0x60] ;  /* 0x000060240a9c7981 */ /* 0x000f64000c1e1100 */
[----:B-----5:R-:W-:-:S05]  /*3e90*/  PRMT R12, R156, 0x8880, RZ ;  /* 0x000088809c0c7816 */ /* 0x020fca00000000ff */
[----:B------:R-:W-:-:S07]  /*3ea0*/  IMAD R3, R12, R155, RZ ;  /* 0x0000009b0c037224 */ /* 0x000fce00078e02ff */
.L_x_135:
[----:B------:R-:W-:Y:S05]  /*3eb0*/  BSYNC B1 ;  /* 0x0000000000017941 */ /* 0x000fea0003800000 */
.L_x_134:
        /* <DEDUP_REMOVED lines=10> */
.L_x_137:
[----:B------:R-:W-:Y:S05]  /*3f60*/  BSYNC B1 ;  /* 0x0000000000017941 */ /* 0x000fea0003800000 */
.L_x_136:
[----:B------:R-:W-:Y:S01]  /*3f70*/  @!P2 IMAD R75, R75, R154, R3 ;  /* 0x0000009a4b4ba224 */ /* 0x000fe200078e0203 */
[----:B------:R-:W-:Y:S04]  /*3f80*/  BSSY B1, `(.L_x_138) ;  /* 0x0000006000017945 */ /* 0x000fe80003800000 */
[----:B------:R0:W-:Y:S01]  /*3f90*/  @!P2 STG.E.U8 desc[UR36][R6.64+0x61], R75 ;  /* 0x0000614b0600a986 */ /* 0x0001e2000c101124 */
[----:B------:R-:W-:Y:S05]  /*3fa0*/  @P3 BRA `(.L_x_139) ;  /* 0x00000000000c3947 */ /* 0x000fea0003800000 */
[----:B------:R-:W5:Y:S02]  /*3fb0*/  LDG.E.U8 R156, desc[UR36][R8.64+0x68] ;  /* 0x00006824089c7981 */ /* 0x000f64000c1e1100 */
[----:B-----5:R-:W-:-:S05]  /*3fc0*/  PRMT R12, R156, 0x8880, RZ ;  /* 0x000088809c0c7816 */ /* 0x020fca00000000ff */
[----:B------:R-:W-:-:S07]  /*3fd0*/  IMAD R3, R12, R155, RZ ;  /* 0x0000009b0c037224 */ /* 0x000fce00078e02ff */
.L_x_139:
[----:B------:R-:W-:Y:S05]  /*3fe0*/  BSYNC B1 ;  /* 0x0000000000017941 */ /* 0x000fea0003800000 */
.L_x_138:
[----:B-1----:R-:W-:Y:S01]  /*3ff0*/  @!P3 IMAD R13, R76, R154, R3 ;  /* 0x0000009a4c0db224 */ /* 0x002fe200078e0203 */
[----:B------:R-:W-:Y:S04]  /*4000*/  BSSY B1, `(.L_x_140) ;  /* 0x0000006000017945 */ /* 0x000fe80003800000 */
[----:B------:R1:W-:Y:S01]  /*4010*/  @!P3 STG.E.U8 desc[UR36][R4.64+0x68], R13 ;  /* 0x0000680d0400b986 */ /* 0x0003e2000c101124 */
[----:B------:R-:W-:Y:S05]  /*4020*/  @P4 BRA `(.L_x_141) ;  /* 0x00000000000c4947 */ /* 0x000fea0003800000 */
[----:B------:R-:W5:Y:S02]  /*4030*/  LDG.E.U8 R156, desc[UR36][R8.64+0x69] ;  /* 0x00006924089c7981 */ /* 0x000f64000c1e1100 */
[----:B-----5:R-:W-:-:S05]  /*4040*/  PRMT R12, R156, 0x8880, RZ ;  /* 0x000088809c0c7816 */ /* 0x020fca00000000ff */
[----:B------:R-:W-:-:S07]  /*4050*/  IMAD R3, R12, R155, RZ ;  /* 0x0000009b0c037224 */ /* 0x000fce00078e02ff */
.L_x_141:
[----:B------:R-:W-:Y:S05]  /*4060*/  BSYNC B1 ;  /* 0x0000000000017941 */ /* 0x000fea0003800000 */
.L_x_140:
        /* <DEDUP_REMOVED lines=10> */
.L_x_143:
[----:B------:R-:W-:Y:S05]  /*4110*/  BSYNC B1 ;  /* 0x0000000000017941 */ /* 0x000fea0003800000 */
.L_x_142:
[----:B-1----:R-:W-:Y:S01]  /*4120*/  @!P2 IMAD R13, R78, R154, R3 ;  /* 0x0000009a4e0da224 */ /* 0x002fe200078e0203 */
[----:B------:R-:W-:Y:S04]  /*4130*/  BSSY B1, `(.L_x_144) ;  /* 0x0000006000017945 */ /* 0x000fe80003800000 */
[----:B------:R1:W-:Y:S01]  /*4140*/  @!P2 STG.E.U8 desc[UR36][R6.64+0x68], R13 ;  /* 0x0000680d0600a986 */ /* 0x0003e2000c101124 */
[----:B------:R-:W-:Y:S05]  /*4150*/  @P3 BRA `(.L_x_145) ;  /* 0x00000000000c3947 */ /* 0x000fea0003800000 */
[----:B------:R-:W5:Y:S02]  /*4160*/  LDG.E.U8 R156, desc[UR36][R10.64+0x69] ;  /* 0x000069240a9c7981 */ /* 0x000f64000c1e1100 */
[----:B-----5:R-:W-:-:S05]  /*4170*/  PRMT R12, R156, 0x8880, RZ ;  /* 0x000088809c0c7816 */ /* 0x020fca00000000ff */
[----:B------:R-:W-:-:S07]  /*4180*/  IMAD R3, R12, R155, RZ ;  /* 0x0000009b0c037224 */ /* 0x000fce00078e02ff */
.L_x_145:
[----:B------:R-:W-:Y:S05]  /*4190*/  BSYNC B1 ;  /* 0x0000000000017941 */ /* 0x000fea0003800000 */
.L_x_144:
[----:B------:R-:W-:Y:S01]  /*41a0*/  @!P3 IMAD R79, R79, R154, R3 ;  /* 0x0000009a4f4fb224 */ /* 0x000fe200078e0203 */
[----:B------:R-:W-:Y:S04]  /*41b0*/  BSSY B1, `(.L_x_146) ;  /* 0x0000006000017945 */ /* 0x000fe80003800000 */
[----:B------:R0:W-:Y:S01]  /*41c0*/  @!P3 STG.E.U8 desc[UR36][R6.64+0x69], R79 ;  /* 0x0000694f0600b986 */ /* 0x0001e2000c101124 */
[----:B------:R-:W-:Y:S05]  /*41d0*/  @P4 BRA `(.L_x_147) ;  /* 0x00000000000c4947 */ /* 0x000fea0003800000 */
[----:B------:R-:W5:Y:S02]  /*41e0*/  LDG.E.U8 R156, desc[UR36][R8.64+0x70] ;  /* 0x00007024089c7981 */ /* 0x000f64000c1e1100 */
[----:B-----5:R-:W-:-:S05]  /*41f0*/  PRMT R12, R156, 0x8880, RZ ;  /* 0x000088809c0c7816 */ /* 0x020fca00000000ff */
[----:B------:R-:W-:-:S07]  /*4200*/  IMAD R3, R12, R155, RZ ;  /* 0x0000009b0c037224 */ /* 0x000fce00078e02ff */
.L_x_147:
[----:B------:R-:W-:Y:S05]  /*4210*/  BSYNC B1 ;  /* 0x0000000000017941 */ /* 0x000fea0003800000 */
.L_x_146:
        /* <DEDUP_REMOVED lines=10> */
.L_x_149:
[----:B------:R-:W-:Y:S05]  /*42c0*/  BSYNC B1 ;  /* 0x0000000000017941 */ /* 0x000fea0003800000 */
.L_x_148:
[----:B------:R-:W-:Y:S01]  /*42d0*/  @!P2 IMAD R81, R81, R154, R3 ;  /* 0x0000009a5151a224 */ /* 0x000fe200078e0203 */
[----:B------:R-:W-:Y:S04]  /*42e0*/  BSSY B1, `(.L_x_150) ;  /* 0x0000006000017945 */ /* 0x000fe80003800000 */
[----:B------:R0:W-:Y:S01]  /*42f0*/  @!P2 STG.E.U8 desc[UR36][R4.64+0x71], R81 ;  /* 0x000071510400a986 */ /* 0x0001e2000c101124 */
[----:B------:R-:W-:Y:S05]  /*4300*/  @P3 BRA `(.L_x_151) ;  /* 0x00000000000c3947 */ /* 0x000fea0003800000 */
[----:B------:R-:W5:Y:S02]  /*4310*/  LDG.E.U8 R156, desc[UR36][R10.64+0x70] ;  /* 0x000070240a9c7981 */ /* 0x000f64000c1e1100 */
[----:B-----5:R-:W-:-:S05]  /*4320*/  PRMT R12, R156, 0x8880, RZ ;  /* 0x000088809c0c7816 */ /* 0x020fca00000000ff */
[----:B------:R-:W-:-:S07]  /*4330*/  IMAD R3, R12, R155, RZ ;  /* 0x0000009b0c037224 */ /* 0x000fce00078e02ff */
.L_x_151:
[----:B------:R-:W-:Y:S05]  /*4340*/  BSYNC B1 ;  /* 0x0000000000017941 */ /* 0x000fea0003800000 */
.L_x_150:
[----:B-1----:R-:W-:Y:S01]  /*4350*/  @!P3 IMAD R13, R82, R154, R3 ;  /* 0x0000009a520db224 */ /* 0x002fe200078e0203 */
[----:B------:R-:W-:Y:S04]  /*4360*/  BSSY B1, `(.L_x_152) ;  /* 0x0000006000017945 */ /* 0x000fe80003800000 */
[----:B------:R1:W-:Y:S01]  /*4370*/  @!P3 STG.E.U8 desc[UR36][R6.64+0x70], R13 ;  /* 0x0000700d0600b986 */ /* 0x0003e2000c101124 */
[----:B------:R-:W-:Y:S05]  /*4380*/  @P4 BRA `(.L_x_153) ;  /* 0x00000000000c4947 */ /* 0x000fea0003800000 */
[----:B------:R-:W5:Y:S02]  /*4390*/  LDG.E.U8 R156, desc[UR36][R10.64+0x71] ;  /* 0x000071240a9c7981 */ /* 0x000f64000c1e1100 */
[----:B-----5:R-:W-:-:S05]  /*43a0*/  PRMT R12, R156, 0x8880, RZ ;  /* 0x000088809c0c7816 */ /* 0x020fca00000000ff */
[----:B------:R-:W-:-:S07]  /*43b0*/  IMAD R3, R12, R155, RZ ;  /* 0x0000009b0c037224 */ /* 0x000fce00078e02ff */
.L_x_153:
[----:B------:R-:W-:Y:S05]  /*43c0*/  BSYNC B1 ;  /* 0x0000000000017941 */ /* 0x000fea0003800000 */
.L_x_152:
        /* <DEDUP_REMOVED lines=10> */
.L_x_155:
[----:B------:R-:W-:Y:S05]  /*4470*/  BSYNC B1 ;  /* 0x0000000000017941 */ /* 0x000fea0003800000 */
.L_x_154:
[----:B-1----:R-:W-:Y:S01]  /*4480*/  @!P2 IMAD R13, R84, R154, R3 ;  /* 0x0000009a540da224 */ /* 0x002fe200078e0203 */
[----:B------:R-:W-:Y:S04]  /*4490*/  BSSY B1, `(.L_x_156) ;  /* 0x0000006000017945 */ /* 0x000fe80003800000 */
[----:B------:R1:W-:Y:S01]  /*44a0*/  @!P2 STG.E.U8 desc[UR36][R4.64+0x78], R13 ;  /* 0x0000780d0400a986 */ /* 0x0003e2000c101124 */
[----:B------:R-:W-:Y:S05]  /*44b0*/  @P3 BRA `(.L_x_157) ;  /* 0x00000000000c3947 */ /* 0x000fea0003800000 */
[----:B------:R-:W5:Y:S02]  /*44c0*/  LDG.E.U8 R156, desc[UR36][R8.64+0x79] ;  /* 0x00007924089c7981 */ /* 0x000f64000c1e1100 */
[----:B-----5:R-:W-:-:S05]  /*44d0*/  PRMT R12, R156, 0x8880, RZ ;  /* 0x000088809c0c7816 */ /* 0x020fca00000000ff */
[----:B------:R-:W-:-:S07]  /*44e0*/  IMAD R3, R12, R155, RZ ;  /* 0x0000009b0c037224 */ /* 0x000fce00078e02ff */
.L_x_157:
[----:B------:R-:W-:Y:S05]  /*44f0*/  BSYNC B1 ;  /* 0x0000000000017941 */ /* 0x000fea0003800000 */
.L_x_156:
[----:B------:R-:W-:Y:S01]  /*4500*/  @!P3 IMAD R85, R85, R154, R3 ;  /* 0x0000009a5555b224 */ /* 0x000fe200078e0203 */
[----:B------:R-:W-:Y:S04]  /*4510*/  BSSY B1, `(.L_x_158) ;  /* 0x0000006000017945 */ /* 0x000fe80003800000 */
[----:B------:R0:W-:Y:S01]  /*4520*/  @!P3 STG.E.U8 desc[UR36][R4.64+0x79], R85 ;  /* 0x000079550400b986 */ /* 0x0001e2000c101124 */
[----:B------:R-:W-:Y:S05]  /*4530*/  @P4 BRA `(.L_x_159) ;  /* 0x00000000000c4947 */ /* 0x000fea0003800000 */
[----:B------:R-:W5:Y:S02]  /*4540*/  LDG.E.U8 R156, desc[UR36][R10.64+0x78] ;  /* 0x000078240a9c7981 */ /* 0x000f64000c1e1100 */
[----:B-----5:R-:W-:-:S05]  /*4550*/  PRMT R12, R156, 0x8880, RZ ;  /* 0x000088809c0c7816 */ /* 0x020fca00000000ff */
[----:B------:R-:W-:-:S07]  /*4560*/  IMAD R3, R12, R155, RZ ;  /* 0x0000009b0c037224 */ /* 0x000fce00078e02ff */
.L_x_159:
[----:B------:R-:W-:Y:S05]  /*4570*/  BSYNC B1 ;  /* 0x0000000000017941 */ /* 0x000fea0003800000 */
.L_x_158:
        /* <DEDUP_REMOVED lines=10> */
.L_x_161:
[----:B------:R-:W-:Y:S05]  /*4620*/  BSYNC B1 ;  /* 0x0000000000017941 */ /* 0x000fea0003800000 */
.L_x_160:
[----:B------:R-:W-:Y:S01]  /*4630*/  @!P2 IMAD R87, R87, R154, R3 ;  /* 0x0000009a5757a224 */ /* 0x000fe200078e0203 */
[----:B------:R-:W-:Y:S04]  /*4640*/  BSSY B1, `(.L_x_162) ;  /* 0x0000006000017945 */ /* 0x000fe80003800000 */
[----:B------:R0:W-:Y:S01]  /*4650*/  @!P2 STG.E.U8 desc[UR36][R6.64+0x79], R87 ;  /* 0x000079570600a986 */ /* 0x0001e2000c101124 */
[----:B------:R-:W-:Y:S05]  /*4660*/  @P3 BRA `(.L_x_163) ;  /* 0x00000000000c3947 */ /* 0x000fea0003800000 */
[----:B------:R-:W5:Y:S02]  /*4670*/  LDG.E.U8 R156, desc[UR36][R8.64+0x80] ;  /* 0x00008024089c7981 */ /* 0x000f64000c1e1100 */
[----:B-----5:R-:W-:-:S05]  /*4680*/  PRMT R12, R156, 0x8880, RZ ;  /* 0x000088809c0c7816 */ /* 0x020fca00000000ff */
[----:B------:R-:W-:-:S07]  /*4690*/  IMAD R3, R12, R155, RZ ;  /* 0x0000009b0c037224 */ /* 0x000fce00078e02ff */
.L_x_163:
[----:B------:R-:W-:Y:S05]  /*46a0*/  BSYNC B1 ;  /* 0x0000000000017941 */ /* 0x000fea0003800000 */
.L_x_162:
[----:B-1----:R-:W-:Y:S01]  /*46b0*/  @!P3 IMAD R13, R88, R154, R3 ;  /* 0x0000009a580db224 */ /* 0x002fe200078e0203 */
[----:B------:R-:W-:Y:S04]  /*46c0*/  BSSY B1, `(.L_x_164) ;  /* 0x0000006000017945 */ /* 0x000fe80003800000 */
[----:B------:R1:W-:Y:S01]  /*46d0*/  @!P3 STG.E.U8 desc[UR36][R4.64+0x80], R13 ;  /* 0x0000800d0400b986 */ /* 0x0003e2000c101124 */
[----:B------:R-:W-:Y:S05]  /*46e0*/  @P4 BRA `(.L_x_165) ;  /* 0x00000000000c4947 */ /* 0x000fea0003800000 */
[----:B------:R-:W5:Y:S02]  /*46f0*/  LDG.E.U8 R156, desc[UR36][R8.64+0x81] ;  /* 0x00008124089c7981 */ /* 0x000f64000c1e1100 */
[----:B-----5:R-:W-:-:S05]  /*4700*/  PRMT R12, R156, 0x8880, RZ ;  /* 0x000088809c0c7816 */ /* 0x020fca00000000ff */
[----:B------:R-:W-:-:S07]  /*4710*/  IMAD R3, R12, R155, RZ ;  /* 0x0000009b0c037224 */ /* 0x000fce00078e02ff */
.L_x_165:
[----:B------:R-:W-:Y:S05]  /*4720*/  BSYNC B1 ;  /* 0x0000000000017941 */ /* 0x000fea0003800000 */
.L_x_164:
        /* <DEDUP_REMOVED lines=10> */
.L_x_167:
[----:B------:R-:W-:Y:S05]  /*47d0*/  BSYNC B1 ;  /* 0x0000000000017941 */ /* 0x000fea0003800000 */
.L_x_166:
[----:B-1----:R-:W-:Y:S01]  /*47e0*/  @!P2 IMAD R13, R90, R154, R3 ;  /* 0x0000009a5a0da224 */ /* 0x002fe200078e0203 */
[----:B------:R-:W-:Y:S04]  /*47f0*/  BSSY B1, `(.L_x_168) ;  /* 0x0000006000017945 */ /* 0x000fe80003800000 */
[----:B------:R1:W-:Y:S01]  /*4800*/  @!P2 STG.E.U8 desc[UR36][R6.64+0x80], R13 ;  /* 0x0000800d0600a986 */ /* 0x0003e2000c101124 */
[----:B------:R-:W-:Y:S05]  /*4810*/  @P3 BRA `(.L_x_169) ;  /* 0x00000000000c3947 */ /* 0x000fea0003800000 */
[----:B------:R-:W5:Y:S02]  /*4820*/  LDG.E.U8 R156, desc[UR36][R10.64+0x81] ;  /* 0x000081240a9c7981 */ /* 0x000f64000c1e1100 */
[----:B-----5:R-:W-:-:S05]  /*4830*/  PRMT R12, R156, 0x8880, RZ ;  /* 0x000088809c0c7816 */ /* 0x020fca00000000ff */
[----:B------:R-:W-:-:S07]  /*4840*/  IMAD R3, R12, R155, RZ ;  /* 0x0000009b0c037224 */ /* 0x000fce00078e02ff */
.L_x_169:
[----:B------:R-:W-:Y:S05]  /*4850*/  BSYNC B1 ;  /* 0x0000000000017941 */ /* 0x000fea0003800000 */
.L_x_168:
[----:B------:R-:W-:Y:S01]  /*4860*/  @!P3 IMAD R91, R91, R154, R3 ;  /* 0x0000009a5b5bb224 */ /* 0x000fe200078e0203 */
[----:B------:R-:W-:Y:S04]  /*4870*/  BSSY B1, `(.L_x_170) ;  /* 0x0000006000017945 */ /* 0x000fe80003800000 */
[----:B------:R0:W-:Y:S01]  /*4880*/  @!P3 STG.E.U8 desc[UR36][R6.64+0x81], R91 ;  /* 0x0000815b0600b986 */ /* 0x0001e2000c101124 */
[----:B------:R-:W-:Y:S05]  /*4890*/  @P4 BRA `(.L_x_171) ;  /* 0x00000000000c4947 */ /* 0x000fea0003800000 */
[----:B------:R-:W5:Y:S02]  /*48a0*/  LDG.E.U8 R156, desc[UR36][R8.64+0x88] ;  /* 0x00008824089c7981 */ /* 0x000f64000c1e1100 */
[----:B-----5:R-:W-:-:S05]  /*48b0*/  PRMT R12, R156, 0x8880, RZ ;  /* 0x000088809c0c7816 */ /* 0x020fca00000000ff */
[----:B------:R-:W-:-:S07]  /*48c0*/  IMAD R3, R12, R155, RZ ;  /* 0x0000009b0c037224 */ /* 0x000fce00078e02ff */
.L_x_171:
[----:B------:R-:W-:Y:S05]  /*48d0*/  BSYNC B1 ;  /* 0x0000000000017941 */ /* 0x000fea0003800000 */
.L_x_170:
        /* <DEDUP_REMOVED lines=10> */
.L_x_173:
[----:B------:R-:W-:Y:S05]  /*4980*/  BSYNC B1 ;  /* 0x0000000000017941 */ /* 0x000fea0003800000 */
.L_x_172:
[----:B------:R-:W-:Y:S01]  /*4990*/  @!P2 IMAD R93, R93, R154, R3 ;  /* 0x0000009a5d5da224 */ /* 0x000fe200078e0203 */
[----:B------:R-:W-:Y:S04]  /*49a0*/  BSSY B1, `(.L_x_174) ;  /* 0x0000006000017945 */ /* 0x000fe80003800000 */
[----:B------:R0:W-:Y:S01]  /*49b0*/  @!P2 STG.E.U8 desc[UR36][R4.64+0x89], R93 ;  /* 0x0000895d0400a986 */ /* 0x0001e2000c101124 */
[----:B------:R-:W-:Y:S05]  /*49c0*/  @P3 BRA `(.L_x_175) ;  /* 0x00000000000c3947 */ /* 0x000fea0003800000 */
[----:B------:R-:W5:Y:S02]  /*49d0*/  LDG.E.U8 R156, desc[UR36][R10.64+0x88] ;  /* 0x000088240a9c7981 */ /* 0x000f64000c1e1100 */
[----:B-----5:R-:W-:-:S05]  /*49e0*/  PRMT R12, R156, 0x8880, RZ ;  /* 0x000088809c0c7816 */ /* 0x020fca00000000ff */
[----:B------:R-:W-:-:S07]  /*49f0*/  IMAD R3, R12, R155, RZ ;  /* 0x0000009b0c037224 */ /* 0x000fce00078e02ff */
.L_x_175:
[----:B------:R-:W-:Y:S05]  /*4a00*/  BSYNC B1 ;  /* 0x0000000000017941 */ /* 0x000fea0003800000 */
.L_x_174:
[----:B-1----:R-:W-:Y:S01]  /*4a10*/  @!P3 IMAD R13, R94, R154, R3 ;  /* 0x0000009a5e0db224 */ /* 0x002fe200078e0203 */
[----:B------:R-:W-:Y:S04]  /*4a20*/  BSSY B1, `(.L_x_176) ;  /* 0x0000006000017945 */ /* 0x000fe80003800000 */
[----:B------:R1:W-:Y:S01]  /*4a30*/  @!P3 STG.E.U8 desc[UR36][R6.64+0x88], R13 ;  /* 0x0000880d0600b986 */ /* 0x0003e2000c101124 */
[----:B------:R-:W-:Y:S05]  /*4a40*/  @P4 BRA `(.L_x_177) ;  /* 0x00000000000c4947 */ /* 0x000fea0003800000 */
[----:B------:R-:W5:Y:S02]  /*4a50*/  LDG.E.U8 R156, desc[UR36][R10.64+0x89] ;  /* 0x000089240a9c7981 */ /* 0x000f64000c1e1100 */
[----:B-----5:R-:W-:-:S05]  /*4a60*/  PRMT R12, R156, 0x8880, RZ ;  /* 0x000088809c0c7816 */ /* 0x020fca00000000ff */
[----:B------:R-:W-:-:S07]  /*4a70*/  IMAD R3, R12, R155, RZ ;  /* 0x0000009b0c037224 */ /* 0x000fce00078e02ff */
.L_x_177:
[----:B------:R-:W-:Y:S05]  /*4a80*/  BSYNC B1 ;  /* 0x0000000000017941 */ /* 0x000fea0003800000 */
.L_x_176:
        /* <DEDUP_REMOVED lines=10> */
.L_x_179:
[----:B------:R-:W-:Y:S05]  /*4b30*/  BSYNC B1 ;  /* 0x0000000000017941 */ /* 0x000fea0003800000 */
.L_x_178:
[----:B-1----:R-:W-:Y:S01]  /*4b40*/  @!P2 IMAD R13, R96, R154, R3 ;  /* 0x0000009a600da224 */ /* 0x002fe200078e0203 */
[----:B------:R-:W-:Y:S04]  /*4b50*/  BSSY B1, `(.L_x_180) ;  /* 0x0000006000017945 */ /* 0x000fe80003800000 */
[----:B------:R1:W-:Y:S01]  /*4b60*/  @!P2 STG.E.U8 desc[UR36][R4.64+0x90], R13 ;  /* 0x0000900d0400a986 */ /* 0x0003e2000c101124 */
[----:B------:R-:W-:Y:S05]  /*4b70*/  @P3 BRA `(.L_x_181) ;  /* 0x00000000000c3947 */ /* 0x000fea0003800000 */
[----:B------:R-:W5:Y:S02]  /*4b80*/  LDG.E.U8 R156, desc[UR36][R8.64+0x91] ;  /* 0x00009124089c7981 */ /* 0x000f64000c1e1100 */
[----:B-----5:R-:W-:-:S05]  /*4b90*/  PRMT R12, R156, 0x8880, RZ ;  /* 0x000088809c0c7816 */ /* 0x020fca00000000ff */
[----:B------:R-:W-:-:S07]  /*4ba0*/  IMAD R3, R12, R155, RZ ;  /* 0x0000009b0c037224 */ /* 0x000fce00078e02ff */
.L_x_181:
[----:B------:R-:W-:Y:S05]  /*4bb0*/  BSYNC B1 ;  /* 0x0000000000017941 */ /* 0x000fea0003800000 */
.L_x_180:
[----:B------:R-:W-:Y:S01]  /*4bc0*/  @!P3 IMAD R97, R97, R154, R3 ;  /* 0x0000009a6161b224 */ /* 0x000fe200078e0203 */
[----:B------:R-:W-:Y:S04]  /*4bd0*/  BSSY B1, `(.L_x_182) ;  /* 0x0000006000017945 */ /* 0x000fe80003800000 */
[----:B------:R0:W-:Y:S01]  /*4be0*/  @!P3 STG.E.U8 desc[UR36][R4.64+0x91], R97 ;  /* 0x000091610400b986 */ /* 0x0001e2000c101124 */
[----:B------:R-:W-:Y:S05]  /*4bf0*/  @P4 BRA `(.L_x_183) ;  /* 0x00000000000c4947 */ /* 0x000fea0003800000 */
[----:B------:R-:W5:Y:S02]  /*4c00*/  LDG.E.U8 R156, desc[UR36][R10.64+0x90] ;  /* 0x000090240a9c7981 */ /* 0x000f64000c1e1100 */
[----:B-----5:R-:W-:-:S05]  /*4c10*/  PRMT R12, R156, 0x8880, RZ ;  /* 0x000088809c0c7816 */ /* 0x020fca00000000ff */
[----:B------:R-:W-:-:S07]  /*4c20*/  IMAD R3, R12, R155, RZ ;  /* 0x0000009b0c037224 */ /* 0x000fce00078e02ff */
.L_x_183:
[----:B------:R-:W-:Y:S05]  /*4c30*/  BSYNC B1 ;  /* 0x0000000000017941 */ /* 0x000fea0003800000 */
.L_x_182:
        /* <DEDUP_REMOVED lines=10> */
.L_x_185:
[----:B------:R-:W-:Y:S05]  /*4ce0*/  BSYNC B1 ;  /* 0x0000000000017941 */ /* 0x000fea0003800000 */
.L_x_184:
[----:B------:R-:W-:Y:S01]  /*4cf0*/  @!P2 IMAD R99, R99, R154, R3 ;  /* 0x0000009a6363a224 */ /* 0x000fe200078e0203 */
[----:B------:R-:W-:Y:S04]  /*4d00*/  BSSY B1, `(.L_x_186) ;  /* 0x0000006000017945 */ /* 0x000fe80003800000 */
[----:B------:R0:W-:Y:S01]  /*4d10*/  @!P2 STG.E.U8 desc[UR36][R6.64+0x91], R99 ;  /* 0x000091630600a986 */ /* 0x0001e2000c101124 */
[----:B------:R-:W-:Y:S05]  /*4d20*/  @P3 BRA `(.L_x_187) ;  /* 0x00000000000c3947 */ /* 0x000fea0003800000 */
[----:B------:R-:W5:Y:S02]  /*4d30*/  LDG.E.U8 R156, desc[UR36][R8.64+0x98] ;  /* 0x00009824089c7981 */ /* 0x000f64000c1e1100 */
[----:B-----5:R-:W-:-:S05]  /*4d40*/  PRMT R12, R156, 0x8880, RZ ;  /* 0x000088809c0c7816 */ /* 0x020fca00000000ff */
[----:B------:R-:W-:-:S07]  /*4d50*/  IMAD R3, R12, R155, RZ ;  /* 0x0000009b0c037224 */ /* 0x000fce00078e02ff */
.L_x_187:
[----:B------:R-:W-:Y:S05]  /*4d60*/  BSYNC B1 ;  /* 0x0000000000017941 */ /* 0x000fea0003800000 */
.L_x_186:
[----:B-1----:R-:W-:Y:S01]  /*4d70*/  @!P3 IMAD R13, R100, R154, R3 ;  /* 0x0000009a640db224 */ /* 0x002fe200078e0203 */
[----:B------:R-:W-:Y:S04]  /*4d80*/  BSSY B1, `(.L_x_188) ;  /* 0x0000006000017945 */ /* 0x000fe80003800000 */
[----:B------:R1:W-:Y:S01]  /*4d90*/  @!P3 STG.E.U8 desc[UR36][R4.64+0x98], R13 ;  /* 0x0000980d0400b986 */ /* 0x0003e2000c101124 */
[----:B------:R-:W-:Y:S05]  /*4da0*/  @P4 BRA `(.L_x_189) ;  /* 0x00000000000c4947 */ /* 0x000fea0003800000 */
[----:B------:R-:W5:Y:S02]  /*4db0*/  LDG.E.U8 R156, desc[UR36][R8.64+0x99] ;  /* 0x00009924089c7981 */ /* 0x000f64000c1e1100 */
[----:B-----5:R-:W-:-:S05]  /*4dc0*/  PRMT R12, R156, 0x8880, RZ ;  /* 0x000088809c0c7816 */ /* 0x020fca00000000ff */
[----:B------:R-:W-:-:S07]  /*4dd0*/  IMAD R3, R12, R155, RZ ;  /* 0x0000009b0c037224 */ /* 0x000fce00078e02ff */
.L_x_189:
[----:B------:R-:W-:Y:S05]  /*4de0*/  BSYNC B1 ;  /* 0x0000000000017941 */ /* 0x000fea0003800000 */
.L_x_188:
        /* <DEDUP_REMOVED lines=10> */
.L_x_191:
[----:B------:R-:W-:Y:S05]  /*4e90*/  BSYNC B1 ;  /* 0x0000000000017941 */ /* 0x000fea0003800000 */
.L_x_190:
[----:B-1----:R-:W-:Y:S01]  /*4ea0*/  @!P2 IMAD R13, R102, R154, R3 ;  /* 0x0000009a660da224 */ /* 0x002fe200078e0203 */
[----:B------:R-:W-:Y:S04]  /*4eb0*/  BSSY B1, `(.L_x_192) ;  /* 0x0000006000017945 */ /* 0x000fe80003800000 */
[----:B------:R1:W-:Y:S01]  /*4ec0*/  @!P2 STG.E.U8 desc[UR36][R6.64+0x98], R13 ;  /* 0x0000980d0600a986 */ /* 0x0003e2000c101124 */
[----:B------:R-:W-:Y:S05]  /*4ed0*/  @P3 BRA `(.L_x_193) ;  /* 0x00000000000c3947 */ /* 0x000fea0003800000 */
[----:B------:R-:W5:Y:S02]  /*4ee0*/  LDG.E.U8 R156, desc[UR36][R10.64+0x99] ;  /* 0x000099240a9c7981 */ /* 0x000f64000c1e1100 */
[----:B-----5:R-:W-:-:S05]  /*4ef0*/  PRMT R12, R156, 0x8880, RZ ;  /* 0x000088809c0c7816 */ /* 0x020fca00000000ff */
[----:B------:R-:W-:-:S07]  /*4f00*/  IMAD R3, R12, R155, RZ ;  /* 0x0000009b0c037224 */ /* 0x000fce00078e02ff */
.L_x_193:
[----:B------:R-:W-:Y:S05]  /*4f10*/  BSYNC B1 ;  /* 0x0000000000017941 */ /* 0x000fea0003800000 */
.L_x_192:
[----:B------:R-:W-:Y:S01]  /*4f20*/  @!P3 IMAD R103, R103, R154, R3 ;  /* 0x0000009a6767b224 */ /* 0x000fe200078e0203 */
[----:B------:R-:W-:Y:S04]  /*4f30*/  BSSY B1, `(.L_x_194) ;  /* 0x0000006000017945 */ /* 0x000fe80003800000 */
[----:B------:R0:W-:Y:S01]  /*4f40*/  @!P3 STG.E.U8 desc[UR36][R6.64+0x99], R103 ;  /* 0x000099670600b986 */ /* 0x0001e2000c101124 */
[----:B------:R-:W-:Y:S05]  /*4f50*/  @P4 BRA `(.L_x_195) ;  /* 0x00000000000c4947 */ /* 0x000fea0003800000 */
[----:B------:R-:W5:Y:S02]  /*4f60*/  LDG.E.U8 R156, desc[UR36][R8.64+0xa0] ;  /* 0x0000a024089c7981 */ /* 0x000f64000c1e1100 */
[----:B-----5:R-:W-:-:S05]  /*4f70*/  PRMT R12, R156, 0x8880, RZ ;  /* 0x000088809c0c7816 */ /* 0x020fca00000000ff */
[----:B------:R-:W-:-:S07]  /*4f80*/  IMAD R3, R12, R155, RZ ;  /* 0x0000009b0c037224 */ /* 0x000fce00078e02ff */
.L_x_195:
[----:B------:R-:W-:Y:S05]  /*4f90*/  BSYNC B1 ;  /* 0x0000000000017941 */ /* 0x000fea0003800000 */
.L_x_194:
        /* <DEDUP_REMOVED lines=10> */
.L_x_197:
[----:B------:R-:W-:Y:S05]  /*5040*/  BSYNC B1 ;  /* 0x0000000000017941 */ /* 0x000fea0003800000 */
.L_x_196:
[----:B------:R-:W-:Y:S01]  /*5050*/  @!P2 IMAD R105, R105, R154, R3 ;  /* 0x0000009a6969a224 */ /* 0x000fe200078e0203 */
[----:B------:R-:W-:Y:S04]  /*5060*/  BSSY B1, `(.L_x_198) ;  /* 0x0000006000017945 */ /* 0x000fe80003800000 */
[----:B------:R0:W-:Y:S01]  /*5070*/  @!P2 STG.E.U8 desc[UR36][R4.64+0xa1], R105 ;  /* 0x0000a1690400a986 */ /* 0x0001e2000c101124 */
[----:B------:R-:W-:Y:S05]  /*5080*/  @P3 BRA `(.L_x_199) ;  /* 0x00000000000c3947 */ /* 0x000fea0003800000 */
[----:B------:R-:W5:Y:S02]  /*5090*/  LDG.E.U8 R156, desc[UR36][R10.64+0xa0] ;  /* 0x0000a0240a9c7981 */ /* 0x000f64000c1e1100 */
[----:B-----5:R-:W-:-:S05]  /*50a0*/  PRMT R12, R156, 0x8880, RZ ;  /* 0x000088809c0c7816 */ /* 0x020fca00000000ff */
[----:B------:R-:W-:-:S07]  /*50b0*/  IMAD R3, R12, R155, RZ ;  /* 0x0000009b0c037224 */ /* 0x000fce00078e02ff */
.L_x_199:
[----:B------:R-:W-:Y:S05]  /*50c0*/  BSYNC B1 ;  /* 0x0000000000017941 */ /* 0x000fea0003800000 */
.L_x_198:
[----:B-1----:R-:W-:Y:S01]  /*50d0*/  @!P3 IMAD R13, R106, R154, R3 ;  /* 0x0000009a6a0db224 */ /* 0x002fe200078e0203 */
[----:B------:R-:W-:Y:S04]  /*50e0*/  BSSY B1, `(.L_x_200) ;  /* 0x0000006000017945 */ /* 0x000fe80003800000 */
[----:B------:R1:W-:Y:S01]  /*50f0*/  @!P3 STG.E.U8 desc[UR36][R6.64+0xa0], R13 ;  /* 0x0000a00d0600b986 */ /* 0x0003e2000c101124 */
[----:B------:R-:W-:Y:S05]  /*5100*/  @P4 BRA `(.L_x_201) ;  /* 0x00000000000c4947 */ /* 0x000fea0003800000 */
[----:B------:R-:W5:Y:S02]  /*5110*/  LDG.E.U8 R156, desc[UR36][R10.64+0xa1] ;  /* 0x0000a1240a9c7981 */ /* 0x000f64000c1e1100 */
[----:B-----5:R-:W-:-:S05]  /*5120*/  PRMT R12, R156, 0x8880, RZ ;  /* 0x000088809c0c7816 */ /* 0x020fca00000000ff */
[----:B------:R-:W-:-:S07]  /*5130*/  IMAD R3, R12, R155, RZ ;  /* 0x0000009b0c037224 */ /* 0x000fce00078e02ff */
.L_x_201:
[----:B------:R-:W-:Y:S05]  /*5140*/  BSYNC B1 ;  /* 0x0000000000017941 */ /* 0x000fea0003800000 */
.L_x_200:
        /* <DEDUP_REMOVED lines=10> */
.L_x_203:
[----:B------:R-:W-:Y:S05]  /*51f0*/  BSYNC B1 ;  /* 0x0000000000017941 */ /* 0x000fea0003800000 */
.L_x_202:
[----:B-1----:R-:W-:Y:S01]  /*5200*/  @!P2 IMAD R13, R108, R154, R3 ;  /* 0x0000009a6c0da224 */ /* 0x002fe200078e0203 */
[----:B------:R-:W-:Y:S04]  /*5210*/  BSSY B1, `(.L_x_204) ;  /* 0x0000006000017945 */ /* 0x000fe80003800000 */
[----:B------:R1:W-:Y:S01]  /*5220*/  @!P2 STG.E.U8 desc[UR36][R4.64+0xa8], R13 ;  /* 0x0000a80d0400a986 */ /* 0x0003e2000c101124 */
[----:B------:R-:W-:Y:S05]  /*5230*/  @P3 BRA `(.L_x_205) ;  /* 0x00000000000c3947 */ /* 0x000fea0003800000 */
[----:B------:R-:W5:Y:S02]  /*5240*/  LDG.E.U8 R156, desc[UR36][R8.64+0xa9] ;  /* 0x0000a924089c7981 */ /* 0x000f64000c1e1100 */
[----:B-----5:R-:W-:-:S05]  /*5250*/  PRMT R12, R156, 0x8880, RZ ;  /* 0x000088809c0c7816 */ /* 0x020fca00000000ff */
[----:B------:R-:W-:-:S07]  /*5260*/  IMAD R3, R12, R155, RZ ;  /* 0x0000009b0c037224 */ /* 0x000fce00078e02ff */
.L_x_205:
[----:B------:R-:W-:Y:S05]  /*5270*/  BSYNC B1 ;  /* 0x0000000000017941 */ /* 0x000fea0003800000 */
.L_x_204:
[----:B------:R-:W-:Y:S01]  /*5280*/  @!P3 IMAD R109, R109, R154, R3 ;  /* 0x0000009a6d6db224 */ /* 0x000fe200078e0203 */
[----:B------:R-:W-:Y:S04]  /*5290*/  BSSY B1, `(.L_x_206) ;  /* 0x0000006000017945 */ /* 0x000fe80003800000 */
[----:B------:R0:W-:Y:S01]  /*52a0*/  @!P3 STG.E.U8 desc[UR36][R4.64+0xa9], R109 ;  /* 0x0000a96d0400b986 */ /* 0x0001e2000c101124 */
[----:B------:R-:W-:Y:S05]  /*52b0*/  @P4 BRA `(.L_x_207) ;  /* 0x00000000000c4947 */ /* 0x000fea0003800000 */
[----:B------:R-:W5:Y:S02]  /*52c0*/  LDG.E.U8 R156, desc[UR36][R10.64+0xa8] ;  /* 0x0000a8240a9c7981 */ /* 0x000f64000c1e1100 */
[----:B-----5:R-:W-:-:S05]  /*52d0*/  PRMT R12, R156, 0x8880, RZ ;  /* 0x000088809c0c7816 */ /* 0x020fca00000000ff */
[----:B------:R-:W-:-:S07]  /*52e0*/  IMAD R3, R12, R155, RZ ;  /* 0x0000009b0c037224 */ /* 0x000fce00078e02ff */
.L_x_207:
[----:B------:R-:W-:Y:S05]  /*52f0*/  BSYNC B1 ;  /* 0x0000000000017941 */ /* 0x000fea0003800000 */
.L_x_206:
        /* <DEDUP_REMOVED lines=10> */
.L_x_209:
[----:B------:R-:W-:Y:S05]  /*53a0*/  BSYNC B1 ;  /* 0x0000000000017941 */ /* 0x000fea0003800000 */
.L_x_208:
[----:B------:R-:W-:Y:S01]  /*53b0*/  @!P2 IMAD R111, R111, R154, R3 ;  /* 0x0000009a6f6fa224 */ /* 0x000fe200078e0203 */
[----:B------:R-:W-:Y:S04]  /*53c0*/  BSSY B1, `(.L_x_210) ;  /* 0x0000006000017945 */ /* 0x000fe80003800000 */
[----:B------:R0:W-:Y:S01]  /*53d0*/  @!P2 STG.E.U8 desc[UR36][R6.64+0xa9], R111 ;  /* 0x0000a96f0600a986 */ /* 0x0001e2000c101124 */
[----:B------:R-:W-:Y:S05]  /*53e0*/  @P3 BRA `(.L_x_211) ;  /* 0x00000000000c3947 */ /* 0x000fea0003800000 */
[----:B------:R-:W5:Y:S02]  /*53f0*/  LDG.E.U8 R156, desc[UR36][R8.64+0xb0] ;  /* 0x0000b024089c7981 */ /* 0x000f64000c1e1100 */
[----:B-----5:R-:W-:-:S05]  /*5400*/  PRMT R12, R156, 0x8880, RZ ;  /* 0x000088809c0c7816 */ /* 0x020fca00000000ff */
[----:B------:R-:W-:-:S07]  /*5410*/  IMAD R3, R12, R155, RZ ;  /* 0x0000009b0c037224 */ /* 0x000fce00078e02ff */
.L_x_211:
[----:B------:R-:W-:Y:S05]  /*5420*/  BSYNC B1 ;  /* 0x0000000000017941 */ /* 0x000fea0003800000 */
.L_x_210:
[----:B-1----:R-:W-:Y:S01]  /*5430*/  @!P3 IMAD R13, R112, R154, R3 ;  /* 0x0000009a700db224 */ /* 0x002fe200078e0203 */
[----:B------:R-:W-:Y:S04]  /*5440*/  BSSY B1, `(.L_x_212) ;  /* 0x0000006000017945 */ /* 0x000fe80003800000 */
[----:B------:R1:W-:Y:S01]  /*5450*/  @!P3 STG.E.U8 desc[UR36][R4.64+0xb0], R13 ;  /* 0x0000b00d0400b986 */ /* 0x0003e2000c101124 */
[----:B------:R-:W-:Y:S05]  /*5460*/  @P4 BRA `(.L_x_213) ;  /* 0x00000000000c4947 */ /* 0x000fea0003800000 */
[----:B------:R-:W5:Y:S02]  /*5470*/  LDG.E.U8 R156, desc[UR36][R8.64+0xb1] ;  /* 0x0000b124089c7981 */ /* 0x000f64000c1e1100 */
[----:B-----5:R-:W-:-:S05]  /*5480*/  PRMT R12, R156, 0x8880, RZ ;  /* 0x000088809c0c7816 */ /* 0x020fca00000000ff */
[----:B------:R-:W-:-:S07]  /*5490*/  IMAD R3, R12, R155, RZ ;  /* 0x0000009b0c037224 */ /* 0x000fce00078e02ff */
.L_x_213:
[----:B------:R-:W-:Y:S05]  /*54a0*/  BSYNC B1 ;  /* 0x0000000000017941 */ /* 0x000fea0003800000 */
.L_x_212:
        /* <DEDUP_REMOVED lines=10> */
.L_x_215:
[----:B------:R-:W-:Y:S05]  /*5550*/  BSYNC B1 ;  /* 0x0000000000017941 */ /* 0x000fea0003800000 */
.L_x_214:
[----:B-1----:R-:W-:Y:S01]  /*5560*/  @!P2 IMAD R13, R114, R154, R3 ;  /* 0x0000009a720da224 */ /* 0x002fe200078e0203 */
[----:B------:R-:W-:Y:S04]  /*5570*/  BSSY B1, `(.L_x_216) ;  /* 0x0000006000017945 */ /* 0x000fe80003800000 */
[----:B------:R1:W-:Y:S01]  /*5580*/  @!P2 STG.E.U8 desc[UR36][R6.64+0xb0], R13 ;  /* 0x0000b00d0600a986 */ /* 0x0003e2000c101124 */
[----:B------:R-:W-:Y:S05]  /*5590*/  @P3 BRA `(.L_x_217) ;  /* 0x00000000000c3947 */ /* 0x000fea0003800000 */
[----:B------:R-:W5:Y:S02]  /*55a0*/  LDG.E.U8 R156, desc[UR36][R10.64+0xb1] ;  /* 0x0000b1240a9c7981 */ /* 0x000f64000c1e1100 */
[----:B-----5:R-:W-:-:S05]  /*55b0*/  PRMT R12, R156, 0x8880, RZ ;  /* 0x000088809c0c7816 */ /* 0x020fca00000000ff */
[----:B------:R-:W-:-:S07]  /*55c0*/  IMAD R3, R12, R155, RZ ;  /* 0x0000009b0c037224 */ /* 0x000fce00078e02ff */
.L_x_217:
[----:B------:R-:W-:Y:S05]  /*55d0*/  BSYNC B1 ;  /* 0x0000000000017941 */ /* 0x000fea0003800000 */
.L_x_216:
[----:B------:R-:W-:Y:S01]  /*55e0*/  @!P3 IMAD R115, R115, R154, R3 ;  /* 0x0000009a7373b224 */ /* 0x000fe200078e0203 */
[----:B------:R-:W-:Y:S04]  /*55f0*/  BSSY B1, `(.L_x_218) ;  /* 0x0000006000017945 */ /* 0x000fe80003800000 */
[----:B------:R0:W-:Y:S01]  /*5600*/  @!P3 STG.E.U8 desc[UR36][R6.64+0xb1], R115 ;  /* 0x0000b1730600b986 */ /* 0x0001e2000c101124 */
[----:B------:R-:W-:Y:S05]  /*5610*/  @P4 BRA `(.L_x_219) ;  /* 0x00000000000c4947 */ /* 0x000fea0003800000 */
[----:B------:R-:W5:Y:S02]  /*5620*/  LDG.E.U8 R156, desc[UR36][R8.64+0xb8] ;  /* 0x0000b824089c7981 */ /* 0x000f64000c1e1100 */
[----:B-----5:R-:W-:-:S05]  /*5630*/  PRMT R12, R156, 0x8880, RZ ;  /* 0x000088809c0c7816 */ /* 0x020fca00000000ff */
[----:B------:R-:W-:-:S07]  /*5640*/  IMAD R3, R12, R155, RZ ;  /* 0x0000009b0c037224 */ /* 0x000fce00078e02ff */
.L_x_219:
[----:B------:R-:W-:Y:S05]  /*5650*/  BSYNC B1 ;  /* 0x0000000000017941 */ /* 0x000fea0003800000 */
.L_x_218:
        /* <DEDUP_REMOVED lines=10> */
.L_x_221:
[----:B------:R-:W-:Y:S05]  /*5700*/  BSYNC B1 ;  /* 0x0000000000017941 */ /* 0x000fea0003800000 */
.L_x_220:
[----:B------:R-:W-:Y:S01]  /*5710*/  @!P2 IMAD R117, R117, R154, R3 ;  /* 0x0000009a7575a224 */ /* 0x000fe200078e0203 */
[----:B------:R-:W-:Y:S04]  /*5720*/  BSSY B1, `(.L_x_222) ;  /* 0x0000006000017945 */ /* 0x000fe80003800000 */
[----:B------:R0:W-:Y:S01]  /*5730*/  @!P2 STG.E.U8 desc[UR36][R4.64+0xb9], R117 ;  /* 0x0000b9750400a986 */ /* 0x0001e2000c101124 */
[----:B------:R-:W-:Y:S05]  /*5740*/  @P3 BRA `(.L_x_223) ;  /* 0x00000000000c3947 */ /* 0x000fea0003800000 */
[----:B------:R-:W5:Y:S02]  /*5750*/  LDG.E.U8 R156, desc[UR36][R10.64+0xb8] ;  /* 0x0000b8240a9c7981 */ /* 0x000f64000c1e1100 */
[----:B-----5:R-:W-:-:S05]  /*5760*/  PRMT R12, R156, 0x8880, RZ ;  /* 0x000088809c0c7816 */ /* 0x020fca00000000ff */
[----:B------:R-:W-:-:S07]  /*5770*/  IMAD R3, R12, R155, RZ ;  /* 0x0000009b0c037224 */ /* 0x000fce00078e02ff */
.L_x_223:
[----:B------:R-:W-:Y:S05]  /*5780*/  BSYNC B1 ;  /* 0x0000000000017941 */ /* 0x000fea0003800000 */
.L_x_222:
[----:B-1----:R-:W-:Y:S01]  /*5790*/  @!P3 IMAD R13, R118, R154, R3 ;  /* 0x0000009a760db224 */ /* 0x002fe200078e0203 */
[----:B------:R-:W-:Y:S04]  /*57a0*/  BSSY B1, `(.L_x_224) ;  /* 0x0000006000017945 */ /* 0x000fe80003800000 */
[----:B------:R1:W-:Y:S01]  /*57b0*/  @!P3 STG.E.U8 desc[UR36][R6.64+0xb8], R13 ;  /* 0x0000b80d0600b986 */ /* 0x0003e2000c101124 */
[----:B------:R-:W-:Y:S05]  /*57c0*/  @P4 BRA `(.L_x_225) ;  /* 0x00000000000c4947 */ /* 0x000fea0003800000 */
[----:B------:R-:W5:Y:S02]  /*57d0*/  LDG.E.U8 R156, desc[UR36][R10.64+0xb9] ;  /* 0x0000b9240a9c7981 */ /* 0x000f64000c1e1100 */
[----:B-----5:R-:W-:-:S05]  /*57e0*/  PRMT R12, R156, 0x8880, RZ ;  /* 0x000088809c0c7816 */ /* 0x020fca00000000ff */
[----:B------:R-:W-:-:S07]  /*57f0*/  IMAD R3, R12, R155, RZ ;  /* 0x0000009b0c037224 */ /* 0x000fce00078e02ff */
.L_x_225:
[----:B------:R-:W-:Y:S05]  /*5800*/  BSYNC B1 ;  /* 0x0000000000017941 */ /* 0x000fea0003800000 */
.L_x_224:
        /* <DEDUP_REMOVED lines=10> */
.L_x_227:
[----:B------:R-:W-:Y:S05]  /*58b0*/  BSYNC B1 ;  /* 0x0000000000017941 */ /* 0x000fea0003800000 */
.L_x_226:
[----:B-1----:R-:W-:Y:S01]  /*58c0*/  @!P2 IMAD R13, R120, R154, R3 ;  /* 0x0000009a780da224 */ /* 0x002fe200078e0203 */
[----:B------:R-:W-:Y:S04]  /*58d0*/  BSSY B1, `(.L_x_228) ;  /* 0x0000006000017945 */ /* 0x000fe80003800000 */
[----:B------:R1:W-:Y:S01]  /*58e0*/  @!P2 STG.E.U8 desc[UR36][R4.64+0xc0], R13 ;  /* 0x0000c00d0400a986 */ /* 0x0003e2000c101124 */
[----:B------:R-:W-:Y:S05]  /*58f0*/  @P3 BRA `(.L_x_229) ;  /* 0x00000000000c3947 */ /* 0x000fea0003800000 */
[----:B------:R-:W5:Y:S02]  /*5900*/  LDG.E.U8 R156, desc[UR36][R8.64+0xc1] ;  /* 0x0000c124089c7981 */ /* 0x000f64000c1e1100 */
[----:B-----5:R-:W-:-:S05]  /*5910*/  PRMT R12, R156, 0x8880, RZ ;  /* 0x000088809c0c7816 */ /* 0x020fca00000000ff */
[----:B------:R-:W-:-:S07]  /*5920*/  IMAD R3, R12, R155, RZ ;  /* 0x0000009b0c037224 */ /* 0x000fce00078e02ff */
.L_x_229:
[----:B------:R-:W-:Y:S05]  /*5930*/  BSYNC B1 ;  /* 0x0000000000017941 */ /* 0x000fea0003800000 */
.L_x_228:
[----:B------:R-:W-:Y:S01]  /*5940*/  @!P3 IMAD R121, R121, R154, R3 ;  /* 0x0000009a7979b224 */ /* 0x000fe200078e0203 */
[----:B------:R-:W-:Y:S04]  /*5950*/  BSSY B1, `(.L_x_230) ;  /* 0x0000006000017945 */ /* 0x000fe80003800000 */
[----:B------:R0:W-:Y:S01]  /*5960*/  @!P3 STG.E.U8 desc[UR36][R4.64+0xc1], R121 ;  /* 0x0000c1790400b986 */ /* 0x0001e2000c101124 */
[----:B------:R-:W-:Y:S05]  /*5970*/  @P4 BRA `(.L_x_231) ;  /* 0x00000000000c4947 */ /* 0x000fea0003800000 */
[----:B------:R-:W5:Y:S02]  /*5980*/  LDG.E.U8 R156, desc[UR36][R10.64+0xc0] ;  /* 0x0000c0240a9c7981 */ /* 0x000f64000c1e1100 */
[----:B-----5:R-:W-:-:S05]  /*5990*/  PRMT R12, R156, 0x8880, RZ ;  /* 0x000088809c0c7816 */ /* 0x020fca00000000ff */
[----:B------:R-:W-:-:S07]  /*59a0*/  IMAD R3, R12, R155, RZ ;  /* 0x0000009b0c037224 */ /* 0x000fce00078e02ff */
.L_x_231:
[----:B------:R-:W-:Y:S05]  /*59b0*/  BSYNC B1 ;  /* 0x0000000000017941 */ /* 0x000fea0003800000 */
.L_x_230:
        /* <DEDUP_REMOVED lines=10> */
.L_x_233:
[----:B------:R-:W-:Y:S05]  /*5a60*/  BSYNC B1 ;  /* 0x0000000000017941 */ /* 0x000fea0003800000 */
.L_x_232:
[----:B------:R-:W-:Y:S01]  /*5a70*/  @!P2 IMAD R123, R123, R154, R3 ;  /* 0x0000009a7b7ba224 */ /* 0x000fe200078e0203 */
[----:B------:R-:W-:Y:S04]  /*5a80*/  BSSY B1, `(.L_x_234) ;  /* 0x0000006000017945 */ /* 0x000fe80003800000 */
[----:B------:R0:W-:Y:S01]  /*5a90*/  @!P2 STG.E.U8 desc[UR36][R6.64+0xc1], R123 ;  /* 0x0000c17b0600a986 */ /* 0x0001e2000c101124 */
[----:B------:R-:W-:Y:S05]  /*5aa0*/  @P3 BRA `(.L_x_235) ;  /* 0x00000000000c3947 */ /* 0x000fea0003800000 */
[----:B------:R-:W5:Y:S02]  /*5ab0*/  LDG.E.U8 R156, desc[UR36][R8.64+0xc8] ;  /* 0x0000c824089c7981 */ /* 0x000f64000c1e1100 */
[----:B-----5:R-:W-:-:S05]  /*5ac0*/  PRMT R12, R156, 0x8880, RZ ;  /* 0x000088809c0c7816 */ /* 0x020fca00000000ff */
[----:B------:R-:W-:-:S07]  /*5ad0*/  IMAD R3, R12, R155, RZ ;  /* 0x0000009b0c037224 */ /* 0x000fce00078e02ff */
.L_x_235:
[----:B------:R-:W-:Y:S05]  /*5ae0*/  BSYNC B1 ;  /* 0x0000000000017941 */ /* 0x000fea0003800000 */
.L_x_234:
[----:B-1----:R-:W-:Y:S01]  /*5af0*/  @!P3 IMAD R13, R124, R154, R3 ;  /* 0x0000009a7c0db224 */ /* 0x002fe200078e0203 */
[----:B------:R-:W-:Y:S04]  /*5b00*/  BSSY B1, `(.L_x_236) ;  /* 0x0000006000017945 */ /* 0x000fe80003800000 */
[----:B------:R1:W-:Y:S01]  /*5b10*/  @!P3 STG.E.U8 desc[UR36][R4.64+0xc8], R13 ;  /* 0x0000c80d0400b986 */ /* 0x0003e2000c101124 */
[----:B------:R-:W-:Y:S05]  /*5b20*/  @P4 BRA `(.L_x_237) ;  /* 0x00000000000c4947 */ /* 0x000fea0003800000 */
[----:B------:R-:W5:Y:S02]  /*5b30*/  LDG.E.U8 R156, desc[UR36][R8.64+0xc9] ;  /* 0x0000c924089c7981 */ /* 0x000f64000c1e1100 */
[----:B-----5:R-:W-:-:S05]  /*5b40*/  PRMT R12, R156, 0x8880, RZ ;  /* 0x000088809c0c7816 */ /* 0x020fca00000000ff */
[----:B------:R-:W-:-:S07]  /*5b50*/  IMAD R3, R12, R155, RZ ;  /* 0x0000009b0c037224 */ /* 0x000fce00078e02ff */
.L_x_237:
[----:B------:R-:W-:Y:S05]  /*5b60*/  BSYNC B1 ;  /* 0x0000000000017941 */ /* 0x000fea0003800000 */
.L_x_236:
        /* <DEDUP_REMOVED lines=10> */
.L_x_239:
[----:B------:R-:W-:Y:S05]  /*5c10*/  BSYNC B1 ;  /* 0x0000000000017941 */ /* 0x000fea0003800000 */
.L_x_238:
[----:B-1----:R-:W-:Y:S01]  /*5c20*/  @!P2 IMAD R13, R126, R154, R3 ;  /* 0x0000009a7e0da224 */ /* 0x002fe200078e0203 */
[----:B------:R-:W-:Y:S04]  /*5c30*/  BSSY B1, `(.L_x_240) ;  /* 0x0000006000017945 */ /* 0x000fe80003800000 */
[----:B------:R1:W-:Y:S01]  /*5c40*/  @!P2 STG.E.U8 desc[UR36][R6.64+0xc8], R13 ;  /* 0x0000c80d0600a986 */ /* 0x0003e2000c101124 */
[----:B------:R-:W-:Y:S05]  /*5c50*/  @P3 BRA `(.L_x_241) ;  /* 0x00000000000c3947 */ /* 0x000fea0003800000 */
[----:B------:R-:W5:Y:S02]  /*5c60*/  LDG.E.U8 R156, desc[UR36][R10.64+0xc9] ;  /* 0x0000c9240a9c7981 */ /* 0x000f64000c1e1100 */
[----:B-----5:R-:W-:-:S05]  /*5c70*/  PRMT R12, R156, 0x8880, RZ ;  /* 0x000088809c0c7816 */ /* 0x020fca00000000ff */
[----:B------:R-:W-:-:S07]  /*5c80*/  IMAD R3, R12, R155, RZ ;  /* 0x0000009b0c037224 */ /* 0x000fce00078e02ff */
.L_x_241:
[----:B------:R-:W-:Y:S05]  /*5c90*/  BSYNC B1 ;  /* 0x0000000000017941 */ /* 0x000fea0003800000 */
.L_x_240:
[----:B------:R-:W-:Y:S01]  /*5ca0*/  @!P3 IMAD R127, R127, R154, R3 ;  /* 0x0000009a7f7fb224 */ /* 0x000fe200078e0203 */
[----:B------:R-:W-:Y:S04]  /*5cb0*/  BSSY B1, `(.L_x_242) ;  /* 0x0000006000017945 */ /* 0x000fe80003800000 */
[----:B------:R0:W-:Y:S01]  /*5cc0*/  @!P3 STG.E.U8 desc[UR36][R6.64+0xc9], R127 ;  /* 0x0000c97f0600b986 */ /* 0x0001e2000c101124 */
[----:B------:R-:W-:Y:S05]  /*5cd0*/  @P4 BRA `(.L_x_243) ;  /* 0x00000000000c4947 */ /* 0x000fea0003800000 */
[----:B------:R-:W5:Y:S02]  /*5ce0*/  LDG.E.U8 R156, desc[UR36][R8.64+0xd0] ;  /* 0x0000d024089c7981 */ /* 0x000f64000c1e1100 */
[----:B-----5:R-:W-:-:S05]  /*5cf0*/  PRMT R12, R156, 0x8880, RZ ;  /* 0x000088809c0c7816 */ /* 0x020fca00000000ff */
[----:B------:R-:W-:-:S07]  /*5d00*/  IMAD R3, R12, R155, RZ ;  /* 0x0000009b0c037224 */ /* 0x000fce00078e02ff */
.L_x_243:
[----:B------:R-:W-:Y:S05]  /*5d10*/  BSYNC B1 ;  /* 0x0000000000017941 */ /* 0x000fea0003800000 */
.L_x_242:
        /* <DEDUP_REMOVED lines=10> */
.L_x_245:
[----:B------:R-:W-:Y:S05]  /*5dc0*/  BSYNC B1 ;  /* 0x0000000000017941 */ /* 0x000fea0003800000 */
.L_x_244:
[----:B------:R-:W-:Y:S01]  /*5dd0*/  @!P2 IMAD R129, R129, R154, R3 ;  /* 0x0000009a8181a224 */ /* 0x000fe200078e0203 */
[----:B------:R-:W-:Y:S04]  /*5de0*/  BSSY B1, `(.L_x_246) ;  /* 0x0000006000017945 */ /* 0x000fe80003800000 */
[----:B------:R0:W-:Y:S01]  /*5df0*/  @!P2 STG.E.U8 desc[UR36][R4.64+0xd1], R129 ;  /* 0x0000d1810400a986 */ /* 0x0001e2000c101124 */
[----:B------:R-:W-:Y:S05]  /*5e00*/  @P3 BRA `(.L_x_247) ;  /* 0x00000000000c3947 */ /* 0x000fea0003800000 */
[----:B------:R-:W5:Y:S02]  /*5e10*/  LDG.E.U8 R156, desc[UR36][R10.64+0xd0] ;  /* 0x0000d0240a9c7981 */ /* 0x000f64000c1e1100 */
[----:B-----5:R-:W-:-:S05]  /*5e20*/  PRMT R12, R156, 0x8880, RZ ;  /* 0x000088809c0c7816 */ /* 0x020fca00000000ff */
[----:B------:R-:W-:-:S07]  /*5e30*/  IMAD R3, R12, R155, RZ ;  /* 0x0000009b0c037224 */ /* 0x000fce00078e02ff */
.L_x_247:
[----:B------:R-:W-:Y:S05]  /*5e40*/  BSYNC B1 ;  /* 0x0000000000017941 */ /* 0x000fea0003800000 */
.L_x_246:
[----:B-1----:R-:W-:Y:S01]  /*5e50*/  @!P3 IMAD R13, R130, R154, R3 ;  /* 0x0000009a820db224 */ /* 0x002fe200078e0203 */
[----:B------:R-:W-:Y:S04]  /*5e60*/  BSSY B1, `(.L_x_248) ;  /* 0x0000006000017945 */ /* 0x000fe80003800000 */
[----:B------:R1:W-:Y:S01]  /*5e70*/  @!P3 STG.E.U8 desc[UR36][R6.64+0xd0], R13 ;  /* 0x0000d00d0600b986 */ /* 0x0003e2000c101124 */
[----:B------:R-:W-:Y:S05]  /*5e80*/  @P4 BRA `(.L_x_249) ;  /* 0x00000000000c4947 */ /* 0x000fea0003800000 */
[----:B------:R-:W5:Y:S02]  /*5e90*/  LDG.E.U8 R156, desc[UR36][R10.64+0xd1] ;  /* 0x0000d1240a9c7981 */ /* 0x000f64000c1e1100 */
[----:B-----5:R-:W-:-:S05]  /*5ea0*/  PRMT R12, R156, 0x8880, RZ ;  /* 0x000088809c0c7816 */ /* 0x020fca00000000ff */
[----:B------:R-:W-:-:S07]  /*5eb0*/  IMAD R3, R12, R155, RZ ;  /* 0x0000009b0c037224 */ /* 0x000fce00078e02ff */
.L_x_249:
[----:B------:R-:W-:Y:S05]  /*5ec0*/  BSYNC B1 ;  /* 0x0000000000017941 */ /* 0x000fea0003800000 */
.L_x_248:
        /* <DEDUP_REMOVED lines=10> */
.L_x_251:
[----:B------:R-:W-:Y:S05]  /*5f70*/  BSYNC B1 ;  /* 0x0000000000017941 */ /* 0x000fea0003800000 */
.L_x_250:
[----:B-1----:R-:W-:Y:S01]  /*5f80*/  @!P2 IMAD R13, R132, R154, R3 ;  /* 0x0000009a840da224 */ /* 0x002fe200078e0203 */
[----:B------:R-:W-:Y:S04]  /*5f90*/  BSSY B1, `(.L_x_252) ;  /* 0x0000006000017945 */ /* 0x000fe80003800000 */
[----:B------:R1:W-:Y:S01]  /*5fa0*/  @!P2 STG.E.U8 desc[UR36][R4.64+0xd8], R13 ;  /* 0x0000d80d0400a986 */ /* 0x0003e2000c101124 */
[----:B------:R-:W-:Y:S05]  /*5fb0*/  @P3 BRA `(.L_x_253) ;  /* 0x00000000000c3947 */ /* 0x000fea0003800000 */
[----:B------:R-:W5:Y:S02]  /*5fc0*/  LDG.E.U8 R156, desc[UR36][R8.64+0xd9] ;  /* 0x0000d924089c7981 */ /* 0x000f64000c1e1100 */
[----:B-----5:R-:W-:-:S05]  /*5fd0*/  PRMT R12, R156, 0x8880, RZ ;  /* 0x000088809c0c7816 */ /* 0x020fca00000000ff */
[----:B------:R-:W-:-:S07]  /*5fe0*/  IMAD R3, R12, R155, RZ ;  /* 0x0000009b0c037224 */ /* 0x000fce00078e02ff */
.L_x_253:
[----:B------:R-:W-:Y:S05]  /*5ff0*/  BSYNC B1 ;  /* 0x0000000000017941 */ /* 0x000fea0003800000 */
.L_x_252:
[----:B------:R-:W-:Y:S01]  /*6000*/  @!P3 IMAD R133, R133, R154, R3 ;  /* 0x0000009a8585b224 */ /* 0x000fe200078e0203 */
[----:B------:R-:W-:Y:S04]  /*6010*/  BSSY B1, `(.L_x_254) ;  /* 0x0000006000017945 */ /* 0x000fe80003800000 */
[----:B------:R0:W-:Y:S01]  /*6020*/  @!P3 STG.E.U8 desc[UR36][R4.64+0xd9], R133 ;  /* 0x0000d9850400b986 */ /* 0x0001e2000c101124 */
[----:B------:R-:W-:Y:S05]  /*6030*/  @P4 BRA `(.L_x_255) ;  /* 0x00000000000c4947 */ /* 0x000fea0003800000 */
[----:B------:R-:W5:Y:S02]  /*6040*/  LDG.E.U8 R156, desc[UR36][R10.64+0xd8] ;  /* 0x0000d8240a9c7981 */ /* 0x000f64000c1e1100 */
[----:B-----5:R-:W-:-:S05]  /*6050*/  PRMT R12, R156, 0x8880, RZ ;  /* 0x000088809c0c7816 */ /* 0x020fca00000000ff */
[----:B------:R-:W-:-:S07]  /*6060*/  IMAD R3, R12, R155, RZ ;  /* 0x0000009b0c037224 */ /* 0x000fce00078e02ff */
.L_x_255:
[----:B------:R-:W-:Y:S05]  /*6070*/  BSYNC B1 ;  /* 0x0000000000017941 */ /* 0x000fea0003800000 */
.L_x_254:
        /* <DEDUP_REMOVED lines=10> */
.L_x_257:
[----:B------:R-:W-:Y:S05]  /*6120*/  BSYNC B1 ;  /* 0x0000000000017941 */ /* 0x000fea0003800000 */
.L_x_256:
[----:B------:R-:W-:Y:S01]  /*6130*/  @!P2 IMAD R135, R135, R154, R3 ;  /* 0x0000009a8787a224 */ /* 0x000fe200078e0203 */
[----:B------:R-:W-:Y:S04]  /*6140*/  BSSY B1, `(.L_x_258) ;  /* 0x0000006000017945 */ /* 0x000fe80003800000 */
[----:B------:R0:W-:Y:S01]  /*6150*/  @!P2 STG.E.U8 desc[UR36][R6.64+0xd9], R135 ;  /* 0x0000d9870600a986 */ /* 0x0001e2000c101124 */
[----:B------:R-:W-:Y:S05]  /*6160*/  @P3 BRA `(.L_x_259) ;  /* 0x00000000000c3947 */ /* 0x000fea0003800000 */
[----:B------:R-:W5:Y:S02]  /*6170*/  LDG.E.U8 R156, desc[UR36][R8.64+0xe0] ;  /* 0x0000e024089c7981 */ /* 0x000f64000c1e1100 */
[----:B-----5:R-:W-:-:S05]  /*6180*/  PRMT R12, R156, 0x8880, RZ ;  /* 0x000088809c0c7816 */ /* 0x020fca00000000ff */
[----:B------:R-:W-:-:S07]  /*6190*/  IMAD R3, R12, R155, RZ ;  /* 0x0000009b0c037224 */ /* 0x000fce00078e02ff */
.L_x_259:
[----:B------:R-:W-:Y:S05]  /*61a0*/  BSYNC B1 ;  /* 0x0000000000017941 */ /* 0x000fea0003800000 */
.L_x_258:
[----:B-1----:R-:W-:Y:S01]  /*61b0*/  @!P3 IMAD R13, R136, R154, R3 ;  /* 0x0000009a880db224 */ /* 0x002fe200078e0203 */
[----:B------:R-:W-:Y:S04]  /*61c0*/  BSSY B1, `(.L_x_260) ;  /* 0x0000006000017945 */ /* 0x000fe80003800000 */
[----:B------:R1:W-:Y:S01]  /*61d0*/  @!P3 STG.E.U8 desc[UR36][R4.64+0xe0], R13 ;  /* 0x0000e00d0400b986 */ /* 0x0003e2000c101124 */
[----:B------:R-:W-:Y:S05]  /*61e0*/  @P4 BRA `(.L_x_261) ;  /* 0x00000000000c4947 */ /* 0x000fea0003800000 */
[----:B------:R-:W5:Y:S02]  /*61f0*/  LDG.E.U8 R156, desc[UR36][R8.64+0xe1] ;  /* 0x0000e124089c7981 */ /* 0x000f64000c1e1100 */
[----:B-----5:R-:W-:-:S05]  /*6200*/  PRMT R12, R156, 0x8880, RZ ;  /* 0x000088809c0c7816 */ /* 0x020fca00000000ff */
[----:B------:R-:W-:-:S07]  /*6210*/  IMAD R3, R12, R155, RZ ;  /* 0x0000009b0c037224 */ /* 0x000fce00078e02ff */
.L_x_261:
[----:B------:R-:W-:Y:S05]  /*6220*/  BSYNC B1 ;  /* 0x0000000000017941 */ /* 0x000fea0003800000 */
.L_x_260:
        /* <DEDUP_REMOVED lines=10> */
.L_x_263:
[----:B------:R-:W-:Y:S05]  /*62d0*/  BSYNC B1 ;  /* 0x0000000000017941 */ /* 0x000fea0003800000 */
.L_x_262:
[----:B-1----:R-:W-:Y:S01]  /*62e0*/  @!P2 IMAD R13, R138, R154, R3 ;  /* 0x0000009a8a0da224 */ /* 0x002fe200078e0203 */
[----:B------:R-:W-:Y:S04]  /*62f0*/  BSSY B1, `(.L_x_264) ;  /* 0x0000006000017945 */ /* 0x000fe80003800000 */
[----:B------:R1:W-:Y:S01]  /*6300*/  @!P2 STG.E.U8 desc[UR36][R6.64+0xe0], R13 ;  /* 0x0000e00d0600a986 */ /* 0x0003e2000c101124 */
[----:B------:R-:W-:Y:S05]  /*6310*/  @P3 BRA `(.L_x_265) ;  /* 0x00000000000c3947 */ /* 0x000fea0003800000 */
[----:B------:R-:W5:Y:S02]  /*6320*/  LDG.E.U8 R156, desc[UR36][R10.64+0xe1] ;  /* 0x0000e1240a9c7981 */ /* 0x000f64000c1e1100 */
[----:B-----5:R-:W-:-:S05]  /*6330*/  PRMT R12, R156, 0x8880, RZ ;  /* 0x000088809c0c7816 */ /* 0x020fca00000000ff */
[----:B------:R-:W-:-:S07]  /*6340*/  IMAD R3, R12, R155, RZ ;  /* 0x0000009b0c037224 */ /* 0x000fce00078e02ff */
.L_x_265:
[----:B------:R-:W-:Y:S05]  /*6350*/  BSYNC B1 ;  /* 0x0000000000017941 */ /* 0x000fea0003800000 */
.L_x_264:
[----:B------:R-:W-:Y:S01]  /*6360*/  @!P3 IMAD R139, R139, R154, R3 ;  /* 0x0000009a8b8bb224 */ /* 0x000fe200078e0203 */
[----:B------:R-:W-:Y:S04]  /*6370*/  BSSY B1, `(.L_x_266) ;  /* 0x0000006000017945 */ /* 0x000fe80003800000 */
[----:B------:R0:W-:Y:S01]  /*6380*/  @!P3 STG.E.U8 desc[UR36][R6.64+0xe1], R139 ;  /* 0x0000e18b0600b986 */ /* 0x0001e2000c101124 */
[----:B------:R-:W-:Y:S05]  /*6390*/  @P4 BRA `(.L_x_267) ;  /* 0x00000000000c4947 */ /* 0x000fea0003800000 */
[----:B------:R-:W5:Y:S02]  /*63a0*/  LDG.E.U8 R156, desc[UR36][R8.64+0xe8] ;  /* 0x0000e824089c7981 */ /* 0x000f64000c1e1100 */
[----:B-----5:R-:W-:-:S05]  /*63b0*/  PRMT R12, R156, 0x8880, RZ ;  /* 0x000088809c0c7816 */ /* 0x020fca00000000ff */
[----:B------:R-:W-:-:S07]  /*63c0*/  IMAD R3, R12, R155, RZ ;  /* 0x0000009b0c037224 */ /* 0x000fce00078e02ff */
.L_x_267:
[----:B------:R-:W-:Y:S05]  /*63d0*/  BSYNC B1 ;  /* 0x0000000000017941 */ /* 0x000fea0003800000 */
.L_x_266:
        /* <DEDUP_REMOVED lines=10> */
.L_x_269:
[----:B------:R-:W-:Y:S05]  /*6480*/  BSYNC B1 ;  /* 0x0000000000017941 */ /* 0x000fea0003800000 */
.L_x_268:
[----:B------:R-:W-:Y:S01]  /*6490*/  @!P2 IMAD R141, R141, R154, R3 ;  /* 0x0000009a8d8da224 */ /* 0x000fe200078e0203 */
[----:B------:R-:W-:Y:S04]  /*64a0*/  BSSY B1, `(.L_x_270) ;  /* 0x0000006000017945 */ /* 0x000fe80003800000 */
[----:B------:R0:W-:Y:S01]  /*64b0*/  @!P2 STG.E.U8 desc[UR36][R4.64+0xe9], R141 ;  /* 0x0000e98d0400a986 */ /* 0x0001e2000c101124 */
[----:B------:R-:W-:Y:S05]  /*64c0*/  @P3 BRA `(.L_x_271) ;  /* 0x00000000000c3947 */ /* 0x000fea0003800000 */
[----:B------:R-:W5:Y:S02]  /*64d0*/  LDG.E.U8 R156, desc[UR36][R10.64+0xe8] ;  /* 0x0000e8240a9c7981 */ /* 0x000f64000c1e1100 */
[----:B-----5:R-:W-:-:S05]  /*64e0*/  PRMT R12, R156, 0x8880, RZ ;  /* 0x000088809c0c7816 */ /* 0x020fca00000000ff */
[----:B------:R-:W-:-:S07]  /*64f0*/  IMAD R3, R12, R155, RZ ;  /* 0x0000009b0c037224 */ /* 0x000fce00078e02ff */
.L_x_271:
[----:B------:R-:W-:Y:S05]  /*6500*/  BSYNC B1 ;  /* 0x0000000000017941 */ /* 0x000fea0003800000 */
.L_x_270:
[----:B-1----:R-:W-:Y:S01]  /*6510*/  @!P3 IMAD R13, R142, R154, R3 ;  /* 0x0000009a8e0db224 */ /* 0x002fe200078e0203 */
[----:B------:R-:W-:Y:S04]  /*6520*/  BSSY B1, `(.L_x_272) ;  /* 0x0000006000017945 */ /* 0x000fe80003800000 */
[----:B------:R1:W-:Y:S01]  /*6530*/  @!P3 STG.E.U8 desc[UR36][R6.64+0xe8], R13 ;  /* 0x0000e80d0600b986 */ /* 0x0003e2000c101124 */
[----:B------:R-:W-:Y:S05]  /*6540*/  @P4 BRA `(.L_x_273) ;  /* 0x00000000000c4947 */ /* 0x000fea0003800000 */
[----:B------:R-:W5:Y:S02]  /*6550*/  LDG.E.U8 R156, desc[UR36][R10.64+0xe9] ;  /* 0x0000e9240a9c7981 */ /* 0x000f64000c1e1100 */
[----:B-----5:R-:W-:-:S05]  /*6560*/  PRMT R12, R156, 0x8880, RZ ;  /* 0x000088809c0c7816 */ /* 0x020fca00000000ff */
[----:B------:R-:W-:-:S07]  /*6570*/  IMAD R3, R12, R155, RZ ;  /* 0x0000009b0c037224 */ /* 0x000fce00078e02ff */
.L_x_273:
[----:B------:R-:W-:Y:S05]  /*6580*/  BSYNC B1 ;  /* 0x0000000000017941 */ /* 0x000fea0003800000 */
.L_x_272:
        /* <DEDUP_REMOVED lines=10> */
.L_x_275:
[----:B------:R-:W-:Y:S05]  /*6630*/  BSYNC B1 ;  /* 0x0000000000017941 */ /* 0x000fea0003800000 */
.L_x_274:
[----:B-1----:R-:W-:Y:S01]  /*6640*/  @!P2 IMAD R13, R144, R154, R3 ;  /* 0x0000009a900da224 */ /* 0x002fe200078e0203 */
[----:B------:R-:W-:Y:S04]  /*6650*/  BSSY B1, `(.L_x_276) ;  /* 0x0000006000017945 */ /* 0x000fe80003800000 */
[----:B------:R1:W-:Y:S01]  /*6660*/  @!P2 STG.E.U8 desc[UR36][R4.64+0xf0], R13 ;  /* 0x0000f00d0400a986 */ /* 0x0003e2000c101124 */
[----:B------:R-:W-:Y:S05]  /*6670*/  @P3 BRA `(.L_x_277) ;  /* 0x00000000000c3947 */ /* 0x000fea0003800000 */
[----:B------:R-:W5:Y:S02]  /*6680*/  LDG.E.U8 R156, desc[UR36][R8.64+0xf1] ;  /* 0x0000f124089c7981 */ /* 0x000f64000c1e1100 */
[----:B-----5:R-:W-:-:S05]  /*6690*/  PRMT R12, R156, 0x8880, RZ ;  /* 0x000088809c0c7816 */ /* 0x020fca00000000ff */
[----:B------:R-:W-:-:S07]  /*66a0*/  IMAD R3, R12, R155, RZ ;  /* 0x0000009b0c037224 */ /* 0x000fce00078e02ff */
.L_x_277:
[----:B------:R-:W-:Y:S05]  /*66b0*/  BSYNC B1 ;  /* 0x0000000000017941 */ /* 0x000fea0003800000 */
.L_x_276:
[----:B------:R-:W-:Y:S01]  /*66c0*/  @!P3 IMAD R145, R145, R154, R3 ;  /* 0x0000009a9191b224 */ /* 0x000fe200078e0203 */
[----:B------:R-:W-:Y:S04]  /*66d0*/  BSSY B1, `(.L_x_278) ;  /* 0x0000006000017945 */ /* 0x000fe80003800000 */
[----:B------:R0:W-:Y:S01]  /*66e0*/  @!P3 STG.E.U8 desc[UR36][R4.64+0xf1], R145 ;  /* 0x0000f1910400b986 */ /* 0x0001e2000c101124 */
[----:B------:R-:W-:Y:S05]  /*66f0*/  @P4 BRA `(.L_x_279) ;  /* 0x00000000000c4947 */ /* 0x000fea0003800000 */
[----:B------:R-:W5:Y:S02]  /*6700*/  LDG.E.U8 R156, desc[UR36][R10.64+0xf0] ;  /* 0x0000f0240a9c7981 */ /* 0x000f64000c1e1100 */
[----:B-----5:R-:W-:-:S05]  /*6710*/  PRMT R12, R156, 0x8880, RZ ;  /* 0x000088809c0c7816 */ /* 0x020fca00000000ff */
[----:B------:R-:W-:-:S07]  /*6720*/  IMAD R3, R12, R155, RZ ;  /* 0x0000009b0c037224 */ /* 0x000fce00078e02ff */
.L_x_279:
[----:B------:R-:W-:Y:S05]  /*6730*/  BSYNC B1 ;  /* 0x0000000000017941 */ /* 0x000fea0003800000 */
.L_x_278:
[----:B------:R-:W-:Y:S01]  /*6740*/  ISETP.LT.OR P2, PT, R0, 0xf2, !P0 ;  /* 0x000000f20000780c */ /* 0x000fe20004741670 */
[----:B-1----:R-:W-:Y:S01]  /*6750*/  @!P4 IMAD R13, R146, R154, R3 ;  /* 0x0000009a920dc224 */ /* 0x002fe200078e0203 */
[----:B------:R-:W-:Y:S01]  /*6760*/  BSSY B1, `(.L_x_280) ;  /* 0x0000009000017945 */ /* 0x000fe20003800000 */
[C---:B------:R-:W-:Y:S02]  /*6770*/  ISETP.LT.OR P3, PT, R0.reuse, 0xf9, !P1 ;  /* 0x000000f90000780c */ /* 0x040fe40004f61670 */
[C---:B------:R-:W-:Y:S01]  /*6780*/  ISETP.LT.OR P1, PT, R0.reuse, 0xfa, !P1 ;  /* 0x000000fa0000780c */ /* 0x040fe20004f21670 */
[----:B------:R1:W-:Y:S01]  /*6790*/  @!P4 STG.E.U8 desc[UR36][R6.64+0xf0], R13 ;  /* 0x0000f00d0600c986 */ /* 0x0003e2000c101124 */
[----:B------:R-:W-:-:S06]  /*67a0*/  ISETP.LT.OR P4, PT, R0, 0xf9, !P0 ;  /* 0x000000f90000780c */ /* 0x000fcc0004781670 */
[----:B------:R-:W-:Y:S07]  /*67b0*/  @P2 BRA `(.L_x_281) ;  /* 0x00000000000c2947 */ /* 0x000fee0003800000 */
[----:B------:R-:W5:Y:S02]  /*67c0*/  LDG.E.U8 R156, desc[UR36][R10.64+0xf1] ;  /* 0x0000f1240a9c7981 */ /* 0x000f64000c1e1100 */
[----:B-----5:R-:W-:-:S05]  /*67d0*/  PRMT R12, R156, 0x8880, RZ ;  /* 0x000088809c0c7816 */ /* 0x020fca00000000ff */
[----:B------:R-:W-:-:S07]  /*67e0*/  IMAD R3, R12, R155, RZ ;  /* 0x0000009b0c037224 */ /* 0x000fce00078e02ff */
.L_x_281:
[----:B------:R-:W-:Y:S05]  /*67f0*/  BSYNC B1 ;  /* 0x0000000000017941 */ /* 0x000fea0003800000 */
.L_x_280:
[----:B------:R-:W-:Y:S01]  /*6800*/  @!P2 IMAD R147, R147, R154, R3 ;  /* 0x0000009a9393a224 */ /* 0x000fe200078e0203 */
[----:B------:R-:W-:Y:S04]  /*6810*/  BSSY B1, `(.L_x_282) ;  /* 0x0000006000017945 */ /* 0x000fe80003800000 */
[----:B------:R0:W-:Y:S01]  /*6820*/  @!P2 STG.E.U8 desc[UR36][R6.64+0xf1], R147 ;  /* 0x0000f1930600a986 */ /* 0x0001e2000c101124 */
[----:B------:R-:W-:Y:S05]  /*6830*/  @P3 BRA `(.L_x_283) ;  /* 0x00000000000c3947 */ /* 0x000fea0003800000 */
[----:B------:R-:W5:Y:S02]  /*6840*/  LDG.E.U8 R156, desc[UR36][R8.64+0xf8] ;  /* 0x0000f824089c7981 */ /* 0x000f64000c1e1100 */
[----:B-----5:R-:W-:-:S05]  /*6850*/  PRMT R12, R156, 0x8880, RZ ;  /* 0x000088809c0c7816 */ /* 0x020fca00000000ff */
[----:B------:R-:W-:-:S07]  /*6860*/  IMAD R3, R12, R155, RZ ;  /* 0x0000009b0c037224 */ /* 0x000fce00078e02ff */
.L_x_283:
[----:B------:R-:W-:Y:S05]  /*6870*/  BSYNC B1 ;  /* 0x0000000000017941 */ /* 0x000fea0003800000 */
.L_x_282:
[----:B-1----:R-:W-:Y:S01]  /*6880*/  @!P3 IMAD R13, R148, R154, R3 ;  /* 0x0000009a940db224 */ /* 0x002fe200078e0203 */
[----:B------:R-:W-:Y:S04]  /*6890*/  BSSY B1, `(.L_x_284) ;  /* 0x0000006000017945 */ /* 0x000fe80003800000 */
[----:B------:R1:W-:Y:S01]  /*68a0*/  @!P3 STG.E.U8 desc[UR36][R4.64+0xf8], R13 ;  /* 0x0000f80d0400b986 */ /* 0x0003e2000c101124 */
[----:B------:R-:W-:Y:S05]  /*68b0*/  @P1 BRA `(.L_x_285) ;  /* 0x00000000000c1947 */ /* 0x000fea0003800000 */
[----:B------:R-:W5:Y:S02]  /*68c0*/  LDG.E.U8 R156, desc[UR36][R8.64+0xf9] ;  /* 0x0000f924089c7981 */ /* 0x000f64000c1e1100 */
[----:B-----5:R-:W-:-:S05]  /*68d0*/  PRMT R12, R156, 0x8880, RZ ;  /* 0x000088809c0c7816 */ /* 0x020fca00000000ff */
[----:B------:R-:W-:-:S07]  /*68e0*/  IMAD R3, R12, R155, RZ ;  /* 0x0000009b0c037224 */ /* 0x000fce00078e02ff */
.L_x_285:
[----:B------:R-:W-:Y:S05]  /*68f0*/  BSYNC B1 ;  /* 0x0000000000017941 */ /* 0x000fea0003800000 */
.L_x_284:
[----:B------:R-:W-:Y:S01]  /*6900*/  @!P1 IMAD R149, R149, R154, R3 ;  /* 0x0000009a95959224 */ /* 0x000fe200078e0203 */
[----:B------:R-:W-:Y:S04]  /*6910*/  BSSY B1, `(.L_x_286) ;  /* 0x0000006000017945 */ /* 0x000fe80003800000 */
[----:B------:R0:W-:Y:S01]  /*6920*/  @!P1 STG.E.U8 desc[UR36][R4.64+0xf9], R149 ;  /* 0x0000f99504009986 */ /* 0x0001e2000c101124 */
[----:B------:R-:W-:Y:S05]  /*6930*/  @P4 BRA `(.L_x_287) ;  /* 0x00000000000c4947 */ /* 0x000fea0003800000 */
[----:B------:R-:W0:Y:S02]  /*6940*/  LDG.E.U8 R156, desc[UR36][R10.64+0xf8] ;  /* 0x0000f8240a9c7981 */ /* 0x000e24000c1e1100 */
[----:B012-4-:R-:W-:-:S05]  /*6950*/  PRMT R4, R156, 0x8880, RZ ;  /* 0x000088809c047816 */ /* 0x017fca00000000ff */
[----:B------:R-:W-:-:S07]  /*6960*/  IMAD R3, R4, R155, RZ ;  /* 0x0000009b04037224 */ /* 0x000fce00078e02ff */
.L_x_287:
[----:B------:R-:W-:Y:S05]  /*6970*/  BSYNC B1 ;  /* 0x0000000000017941 */ /* 0x000fea0003800000 */
.L_x_286:
[----:B012-4-:R-:W-:Y:S01]  /*6980*/  @!P4 IMAD R5, R150, R154, R3 ;  /* 0x0000009a9605c224 */ /* 0x017fe200078e0203 */
[----:B------:R-:W-:Y:S01]  /*6990*/  ISETP.LT.OR P0, PT, R0, 0xfa, !P0 ;  /* 0x000000fa0000780c */ /* 0x000fe20004701670 */
[----:B------:R-:W-:Y:S03]  /*69a0*/  BSSY B1, `(.L_x_288) ;  /* 0x0000006000017945 */ /* 0x000fe60003800000 */
[----:B------:R0:W-:Y:S09]  /*69b0*/  @!P4 STG.E.U8 desc[UR36][R6.64+0xf8], R5 ;  /* 0x0000f8050600c986 */ /* 0x0001f2000c101124 */
[----:B------:R-:W-:Y:S05]  /*69c0*/  @P0 BRA `(.L_x_289) ;  /* 0x00000000000c0947 */ /* 0x000fea0003800000 */
[----:B------:R-:W2:Y:S02]  /*69d0*/  LDG.E.U8 R156, desc[UR36][R10.64+0xf9] ;  /* 0x0000f9240a9c7981 */ /* 0x000ea4000c1e1100 */
[----:B--2---:R-:W-:-:S05]  /*69e0*/  PRMT R0, R156, 0x8880, RZ ;  /* 0x000088809c007816 */ /* 0x004fca00000000ff */
[----:B------:R-:W-:-:S07]  /*69f0*/  IMAD R3, R0, R155, RZ ;  /* 0x0000009b00037224 */ /* 0x000fce00078e02ff */
.L_x_289:
[----:B------:R-:W-:Y:S05]  /*6a00*/  BSYNC B1 ;  /* 0x0000000000017941 */ /* 0x000fea0003800000 */
.L_x_288:
[----:B------:R-:W-:Y:S01]  /*6a10*/  IMAD R3, R151, R154, R3 ;  /* 0x0000009a97037224 */ /* 0x000fe200078e0203 */
[----:B------:R-:W-:Y:S06]  /*6a20*/  @P0 BRA `(.L_x_290) ;  /* 0x0000001800100947 */ /* 0x000fec0003800000 */
[----:B------:R1:W-:Y:S01]  /*6a30*/  STG.E.U8 desc[UR36][R6.64+0xf9], R3 ;  /* 0x0000f90306007986 */ /* 0x0003e2000c101124 */
[----:B------:R-:W-:Y:S05]  /*6a40*/  BRA `(.L_x_290) ;  /* 0x0000001800087947 */ /* 0x000fea0003800000 */
.L_x_33:
[C---:B------:R-:W-:Y:S02]  /*6a50*/  ISETP.GE.AND P1, PT, R20.reuse, 0x1, PT ;  /* 0x000000011400780c */ /* 0x040fe40003f26270 */
[----:B------:R-:W-:Y:S02]  /*6a60*/  ISETP.GE.AND P0, PT, R20, 0x9, PT ;  /* 0x000000091400780c */ /* 0x000fe40003f06270 */
[C---:B------:R-:W-:Y:S02]  /*6a70*/  ISETP.LT.OR P2, PT, R0.reuse, 0x1, !P1 ;  /* 0x000000010000780c */ /* 0x040fe40004f41670 */
[C---:B------:R-:W-:Y:S02]  /*6a80*/  ISETP.LT.OR P3, PT, R0.reuse, 0x2, !P1 ;  /* 0x000000020000780c */ /* 0x040fe40004f61670 */
[----:B------:R-:W-:-:S09]  /*6a90*/  ISETP.LT.OR P4, PT, R0, 0x1, !P0 ;  /* 0x000000010000780c */ /* 0x000fd20004781670 */
[-C--:B------:R-:W-:Y:S02]  /*6aa0*/  @!P2 IMAD R3, R24, R154.reuse, RZ ;  /* 0x0000009a1803a224 */ /* 0x080fe400078e02ff */
[-C--:B------:R-:W-:Y:S02]  /*6ab0*/  @!P3 IMAD R25, R25, R154.reuse, RZ ;  /* 0x0000009a1919b224 */ /* 0x080fe400078e02ff */
[----:B------:R-:W-:Y:S01]  /*6ac0*/  @!P4 IMAD R9, R26, R154, RZ ;  /* 0x0000009a1a09c224 */ /* 0x000fe200078e02ff */
[----:B------:R0:W-:Y:S01]  /*6ad0*/  @!P2 STG.E.U8 desc[UR36][R4.64], R3 ;  /* 0x000000030400a986 */ /* 0x0001e2000c101124 */
[----:B------:R-:W-:-:S03]  /*6ae0*/  ISETP.LT.OR P2, PT, R0, 0x2, !P0 ;  /* 0x000000020000780c */ /* 0x000fc60004741670 */
[----:B------:R-:W-:Y:S01]  /*6af0*/  @!P3 STG.E.U8 desc[UR36][R4.64+0x1], R25 ;  /* 0x000001190400b986 */ /* 0x000fe2000c101124 */
[----:B------:R-:W-:-:S03]  /*6b00*/  ISETP.LT.OR P3, PT, R0, 0x9, !P1 ;  /* 0x000000090000780c */ /* 0x000fc60004f61670 */
[----:B------:R1:W-:Y:S01]  /*6b10*/  @!P4 STG.E.U8 desc[UR36][R6.64], R9 ;  /* 0x000000090600c986 */ /* 0x0003e2000c101124 */
[----:B------:R-:W-:-:S05]  /*6b20*/  ISETP.LT.OR P4, PT, R0, 0xa, !P1 ;  /* 0x0000000a0000780c */ /* 0x000fca0004f81670 */
[----:B------:R-:W-:-:S04]  /*6b30*/  @!P2 IMAD R27, R27, R154, RZ ;  /* 0x0000009a1b1ba224 */ /* 0x000fc800078e02ff */
[-C--:B------:R-:W-:Y:S01]  /*6b40*/  @!P3 IMAD R11, R28, R154.reuse, RZ ;  /* 0x0000009a1c0bb224 */ /* 0x080fe200078e02ff */
[----:B------:R-:W-:Y:S01]  /*6b50*/  @!P2 STG.E.U8 desc[UR36][R6.64+0x1], R27 ;  /* 0x0000011b0600a986 */ /* 0x000fe2000c101124 */
[C---:B------:R-:W-:Y:S02]  /*6b60*/  ISETP.LT.OR P2, PT, R0.reuse, 0x9, !P0 ;  /* 0x000000090000780c */ /* 0x040fe40004741670 */
[----:B------:R-:W-:Y:S01]  /*6b70*/  @!P4 IMAD R29, R29, R154, RZ ;  /* 0x0000009a1d1dc224 */ /* 0x000fe200078e02ff */
[----:B------:R2:W-:Y:S01]  /*6b80*/  @!P3 STG.E.U8 desc[UR36][R4.64+0x8], R11 ;  /* 0x0000080b0400b986 */ /* 0x0005e2000c101124 */
[----:B------:R-:W-:-:S03]  /*6b90*/  ISETP.LT.OR P3, PT, R0, 0xa, !P0 ;  /* 0x0000000a0000780c */ /* 0x000fc60004761670 */
[----:B------:R-:W-:Y:S01]  /*6ba0*/  @!P4 STG.E.U8 desc[UR36][R4.64+0x9], R29 ;  /* 0x0000091d0400c986 */ /* 0x000fe2000c101124 */
[----:B------:R-:W-:-:S05]  /*6bb0*/  ISETP.LT.OR P4, PT, R0, 0x11, !P1 ;  /* 0x000000110000780c */ /* 0x000fca0004f81670 */
[----:B0-----:R-:W-:-:S04]  /*6bc0*/  @!P2 IMAD R3, R30, R154, RZ ;  /* 0x0000009a1e03a224 */ /* 0x001fc800078e02ff */
[-C--:B------:R-:W-:Y:S01]  /*6bd0*/  @!P3 IMAD R31, R31, R154.reuse, RZ ;  /* 0x0000009a1f1fb224 */ /* 0x080fe200078e02ff */
[----:B------:R0:W-:Y:S01]  /*6be0*/  @!P2 STG.E.U8 desc[UR36][R6.64+0x8], R3 ;  /* 0x000008030600a986 */ /* 0x0001e2000c101124 */
[----:B------:R-:W-:Y:S02]  /*6bf0*/  ISETP.LT.OR P2, PT, R0, 0x12, !P1 ;  /* 0x000000120000780c */ /* 0x000fe40004f41670 */
[----:B-1----:R-:W-:Y:S01]  /*6c00*/  @!P4 IMAD R9, R32, R154, RZ ;  /* 0x0000009a2009c224 */ /* 0x002fe200078e02ff */
[----:B------:R-:W-:Y:S01]  /*6c10*/  @!P3 STG.E.U8 desc[UR36][R6.64+0x9], R31 ;  /* 0x0000091f0600b986 */ /* 0x000fe2000c101124 */
[----:B------:R-:W-:-:S03]  /*6c20*/  ISETP.LT.OR P3, PT, R0, 0x11, !P0 ;  /* 0x000000110000780c */ /* 0x000fc60004761670 */
[----:B------:R1:W-:Y:S01]  /*6c30*/  @!P4 STG.E.U8 desc[UR36][R4.64+0x10], R9 ;  /* 0x000010090400c986 */ /* 0x0003e2000c101124 */
[----:B------:R-:W-:-:S05]  /*6c40*/  ISETP.LT.OR P4, PT, R0, 0x12, !P0 ;  /* 0x000000120000780c */ /* 0x000fca0004781670 */
[----:B------:R-:W-:-:S04]  /*6c50*/  @!P2 IMAD R33, R33, R154, RZ ;  /* 0x0000009a2121a224 */ /* 0x000fc800078e02ff */
[-C--:B--2---:R-:W-:Y:S01]  /*6c60*/  @!P3 IMAD R11, R34, R154.reuse, RZ ;  /* 0x0000009a220bb224 */ /* 0x084fe200078e02ff */
        /* <DEDUP_REMOVED lines=336> */
[----:B------:R4:W-:Y:S01]  /*8170*/  @!P3 STG.E.U8 desc[UR36][R4.64+0xf1], R145 ;  /* 0x0000f1910400b986 */ /* 0x0009e2000c101124 */
[C---:B------:R-:W-:Y:S02]  /*8180*/  ISETP.LT.OR P3, PT, R0.reuse, 0xf9, !P1 ;  /* 0x000000f90000780c */ /* 0x040fe40004f61670 */
[C---:B------:R-:W-:Y:S01]  /*8190*/  ISETP.LT.OR P1, PT, R0.reuse, 0xfa, !P1 ;  /* 0x000000fa0000780c */ /* 0x040fe20004f21670 */
[----:B------:R4:W-:Y:S01]  /*81a0*/  @!P4 STG.E.U8 desc[UR36][R6.64+0xf0], R9 ;  /* 0x0000f0090600c986 */ /* 0x0009e2000c101124 */
[----:B------:R-:W-:-:S02]  /*81b0*/  ISETP.LT.OR P4, PT, R0, 0xf9, !P0 ;  /* 0x000000f90000780c */ /* 0x000fc40004781670 */
[----:B------:R-:W-:-:S03]  /*81c0*/  ISETP.LT.OR P0, PT, R0, 0xfa, !P0 ;  /* 0x000000fa0000780c */ /* 0x000fc60004701670 */
[----:B------:R-:W-:-:S04]  /*81d0*/  @!P2 IMAD R147, R147, R154, RZ ;  /* 0x0000009a9393a224 */ /* 0x000fc800078e02ff */
[-C--:B--2---:R-:W-:Y:S01]  /*81e0*/  @!P3 IMAD R11, R148, R154.reuse, RZ ;  /* 0x0000009a940bb224 */ /* 0x084fe200078e02ff */
[----:B------:R4:W-:Y:S01]  /*81f0*/  @!P2 STG.E.U8 desc[UR36][R6.64+0xf1], R147 ;  /* 0x0000f1930600a986 */ /* 0x0009e2000c101124 */
[-C--:B------:R-:W-:Y:S02]  /*8200*/  @!P1 IMAD R149, R149, R154.reuse, RZ ;  /* 0x0000009a95959224 */ /* 0x080fe400078e02ff */
[-C--:B0-----:R-:W-:Y:S01]  /*8210*/  @!P4 IMAD R3, R150, R154.reuse, RZ ;  /* 0x0000009a9603c224 */ /* 0x081fe200078e02ff */
[----:B------:R4:W-:Y:S01]  /*8220*/  @!P3 STG.E.U8 desc[UR36][R4.64+0xf8], R11 ;  /* 0x0000f80b0400b986 */ /* 0x0009e2000c101124 */
[----:B------:R-:W-:-:S03]  /*8230*/  @!P0 IMAD R151, R151, R154, RZ ;  /* 0x0000009a97978224 */ /* 0x000fc600078e02ff */
[----:B------:R4:W-:Y:S04]  /*8240*/  @!P1 STG.E.U8 desc[UR36][R4.64+0xf9], R149 ;  /* 0x0000f99504009986 */ /* 0x0009e8000c101124 */
[----:B------:R4:W-:Y:S04]  /*8250*/  @!P4 STG.E.U8 desc[UR36][R6.64+0xf8], R3 ;  /* 0x0000f8030600c986 */ /* 0x0009e8000c101124 */
[----:B------:R4:W-:Y:S02]  /*8260*/  @!P0 STG.E.U8 desc[UR36][R6.64+0xf9], R151 ;  /* 0x0000f99706008986 */ /* 0x0009e4000c101124 */
.L_x_290:
[----:B------:R-:W-:Y:S05]  /*8270*/  BSYNC B0 ;  /* 0x0000000000007941 */ /* 0x000fea0003800000 */
.L_x_32:
[----:B------:R-:W-:Y:S01]  /*8280*/  ULDC UR4, c[0x0][0xc] ;  /* 0x0000030000047ab9 */ /* 0x000fe20000000800 */
[----:B------:R-:W-:Y:S01]  /*8290*/  ULDC UR5, c[0x0][0x10] ;  /* 0x0000040000057ab9 */ /* 0x000fe20000000800 */
[----:B-1--4-:R-:W1:Y:S01]  /*82a0*/  LDC R3, c[0x0][0x14] ;  /* 0x00000500ff037b82 */ /* 0x012e620000000800 */
[----:B------:R-:W-:Y:S01]  /*82b0*/  UIMAD.WIDE.U32 UR4, UR4, UR5, URZ ;  /* 0x00000005040472a5 */ /* 0x000fe2000f8e003f */
[----:B------:R-:W-:Y:S01]  /*82c0*/  PRMT R0, RZ, 0x7610, R0 ;  /* 0x00007610ff007816 */ /* 0x000fe20000000000 */
[----:B------:R-:W-:Y:S02]  /*82d0*/  IMAD.MOV.U32 R152, RZ, RZ, -0x1 ;  /* 0xffffffffff987424 */ /* 0x000fe400078e00ff */
[----:B------:R-:W-:Y:S02]  /*82e0*/  IMAD.MOV.U32 R22, RZ, RZ, -0x1 ;  /* 0xffffffffff167424 */ /* 0x000fe400078e00ff */
[----:B-1----:R-:W-:-:S04]  /*82f0*/  IMAD.WIDE.U32 R16, R3, UR4, R16 ;  /* 0x0000000403107c25 */ /* 0x002fc8000f8e0010 */
[----:B------:R-:W-:Y:S01]  /*8300*/  IMAD R3, R3, UR5, RZ ;  /* 0x0000000503037c24 */ /* 0x000fe2000f8e02ff */
[----:B------:R-:W-:Y:S02]  /*8310*/  ULDC.64 UR4, c[0x0][0x650] ;  /* 0x0001940000047ab9 */ /* 0x000fe40000000a00 */
[----:B------:R-:W-:Y:S01]  /*8320*/  ISETP.GE.U32.AND P0, PT, R16, UR4, PT ;  /* 0x0000000410007c0c */ /* 0x000fe2000bf06070 */
[----:B------:R-:W-:-:S05]  /*8330*/  IMAD.IADD R17, R17, 0x1, R3 ;  /* 0x0000000111117824 */ /* 0x000fca00078e0203 */
[----:B------:R-:W-:-:S13]  /*8340*/  ISETP.GE.U32.AND.EX P0, PT, R17, UR5, PT, P0 ;  /* 0x0000000511007c0c */ /* 0x000fda000bf06100 */
[----:B------:R-:W-:Y:S05]  /*8350*/  @P0 BRA `(.L_x_291) ;  /* 0x0000000400640947 */ /* 0x000fea0003800000 */
[----:B------:R-:W1:Y:S01]  /*8360*/  S2R R12, SR_CTAID.X ;  /* 0x00000000000c7919 */ /* 0x000e620000002500 */
[----:B------:R-:W2:Y:S01]  /*8370*/  LDC.64 R10, c[0x0][0x628] ;  /* 0x00018a00ff0a7b82 */ /* 0x000ea20000000a00 */
[----:B------:R-:W-:Y:S01]  /*8380*/  ULDC UR4, c[0x0][0x150] ;  /* 0x0000540000047ab9 */ /* 0x000fe20000000800 */
[----:B------:R-:W-:Y:S01]  /*8390*/  IMAD.MOV.U32 R8, RZ, RZ, R16 ;  /* 0x000000ffff087224 */ /* 0x000fe200078e0010 */
[----:B------:R-:W4:Y:S01]  /*83a0*/  S2R R24, SR_CTAID.Y ;  /* 0x0000000000187919 */ /* 0x000f220000002600 */
[----:B------:R-:W-:-:S04]  /*83b0*/  IMAD.MOV.U32 R9, RZ, RZ, R17 ;  /* 0x000000ffff097224 */ /* 0x000fc800078e0011 */
[----:B------:R-:W0:Y:S08]  /*83c0*/  LDC R21, c[0x0][0x144] ;  /* 0x00005100ff157b82 */ /* 0x000e300000000800 */
[----:B------:R-:W0:Y:S08]  /*83d0*/  LDC R0, c[0x0][0x630] ;  /* 0x00018c00ff007b82 */ /* 0x000e300000000800 */
[----:B------:R-:W0:Y:S01]  /*83e0*/  LDC.64 R14, c[0x0][0x620] ;  /* 0x00018800ff0e7b82 */ /* 0x000e220000000a00 */
[----:B--2---:R-:W-:-:S04]  /*83f0*/  ISETP.NE.U32.AND P0, PT, R10, RZ, PT ;  /* 0x000000ff0a00720c */ /* 0x004fc80003f05070 */
[----:B------:R-:W-:Y:S02]  /*8400*/  ISETP.NE.AND.EX P0, PT, R11, RZ, PT, P0 ;  /* 0x000000ff0b00720c */ /* 0x000fe40003f05300 */
[----:B-1----:R-:W-:-:S05]  /*8410*/  I2FP.F32.U32 R3, R12 ;  /* 0x0000000c00037245 */ /* 0x002fca0000201000 */
[----:B------:R-:W-:-:S04]  /*8420*/  FMUL R3, R3, UR4 ;  /* 0x0000000403037c20 */ /* 0x000fc80008400000 */
[----:B------:R1:W2:Y:S02]  /*8430*/  F2I.U32.TRUNC.NTZ R20, R3 ;  /* 0x0000000300147305 */ /* 0x0002a4000020f000 */
[----:B----4-:R-:W-:Y:S05]  /*8440*/  @!P0 BRA `(.L_x_292) ;  /* 0x0000000000288947 */ /* 0x010fea0003800000 */
[----:B-1----:R-:W1:Y:S02]  /*8450*/  LDC R3, c[0x0][0x634] ;  /* 0x00018d00ff037b82 */ /* 0x002e640000000800 */
[----:B-1----:R-:W-:-:S05]  /*8460*/  IADD3 R3, P0, R16, R3, RZ ;  /* 0x0000000310037210 */ /* 0x002fca0007f1e0ff */
[----:B------:R-:W-:-:S04]  /*8470*/  IMAD.X R13, RZ, RZ, R17, P0 ;  /* 0x000000ffff0d7224 */ /* 0x000fc800000e0611 */
[----:B0-----:R-:W-:-:S04]  /*8480*/  IMAD.WIDE.U32 R4, R13, R10, RZ ;  /* 0x0000000a0d047225 */ /* 0x001fc800078e00ff */
[----:B---3--:R-:W-:-:S04]  /*8490*/  IMAD.WIDE.U32 R6, P0, R3, R11, R4 ;  /* 0x0000000b03067225 */ /* 0x008fc80007800004 */
[----:B------:R-:W-:-:S04]  /*84a0*/  IMAD.WIDE.U32 R4, R3, R10, RZ ;  /* 0x0000000a03047225 */ /* 0x000fc800078e00ff */
[----:B------:R-:W-:Y:S01]  /*84b0*/  IMAD.X R9, RZ, RZ, RZ, P0 ;  /* 0x000000ffff097224 */ /* 0x000fe200000e06ff */
[----:B------:R-:W-:Y:S01]  /*84c0*/  IADD3 RZ, P0, R5, R6, RZ ;  /* 0x0000000605ff7210 */ /* 0x000fe20007f1e0ff */
[----:B------:R-:W-:-:S04]  /*84d0*/  IMAD.MOV.U32 R8, RZ, RZ, R7 ;  /* 0x000000ffff087224 */ /* 0x000fc800078e0007 */
[----:B------:R-:W-:-:S08]  /*84e0*/  IMAD.WIDE.U32.X R8, R13, R11, R8, P0 ;  /* 0x0000000b0d087225 */ /* 0x000fd000000e0408 */
.L_x_292:
[----:B------:R-:W4:Y:S01]  /*84f0*/  LDC.64 R30, c[0x0][0x640] ;  /* 0x00019000ff1e7b82 */ /* 0x000f220000000a00 */
[-CC-:B0-----:R-:W-:Y:S01]  /*8500*/  SHF.R.U64 R22, R8, R0.reuse, R9.reuse ;  /* 0x0000000008167219 */ /* 0x181fe20000001209 */
[----:B--2---:R-:W-:Y:S01]  /*8510*/  IMAD.MOV R20, RZ, RZ, -R20 ;  /* 0x000000ffff147224 */ /* 0x004fe200078e0a14 */
[----:B------:R-:W-:Y:S01]  /*8520*/  SHF.R.U32.HI R0, RZ, R0, R9 ;  /* 0x00000000ff007219 */ /* 0x000fe20000011609 */
[----:B------:R-:W-:Y:S01]  /*8530*/  ULDC UR4, c[0x0][0x154] ;  /* 0x0000550000047ab9 */ /* 0x000fe20000000800 */
[----:B-1----:R-:W-:Y:S01]  /*8540*/  IADD3 R3, P0, RZ, -R22, RZ ;  /* 0x80000016ff037210 */ /* 0x002fe20007f1e0ff */
[----:B------:R-:W-:Y:S02]  /*8550*/  IMAD R26, R21, R20, R12 ;  /* 0x00000014151a7224 */ /* 0x000fe400078e020c */
[----:B---3--:R-:W0:Y:S01]  /*8560*/  LDC R6, c[0x0][0x618] ;  /* 0x00018600ff067b82 */ /* 0x008e220000000800 */
[----:B------:R-:W-:Y:S02]  /*8570*/  IMAD.MOV.U32 R7, RZ, RZ, 0x1 ;  /* 0x00000001ff077424 */ /* 0x000fe400078e00ff */
[----:B------:R-:W-:-:S04]  /*8580*/  IMAD.X R5, RZ, RZ, ~R0, P0 ;  /* 0x000000ffff057224 */ /* 0x000fc800000e0e00 */
[-C--:B------:R-:W-:Y:S01]  /*8590*/  IMAD R0, R5, R14.reuse, RZ ;  /* 0x0000000e05007224 */ /* 0x080fe200078e02ff */
[----:B------:R-:W1:Y:S01]  /*85a0*/  LDC R8, c[0x0][0x608] ;  /* 0x00018200ff087b82 */ /* 0x000e620000000800 */
[----:B------:R-:W-:-:S04]  /*85b0*/  IMAD.WIDE.U32 R4, R3, R14, R16 ;  /* 0x0000000e03047225 */ /* 0x000fc800078e0010 */
[----:B------:R-:W-:Y:S01]  /*85c0*/  IMAD R3, R3, R15, R0 ;  /* 0x0000000f03037224 */ /* 0x000fe200078e0200 */
[----:B------:R-:W-:Y:S02]  /*85d0*/  I2FP.F32.U32 R0, R24 ;  /* 0x0000001800007245 */ /* 0x000fe40000201000 */
[----:B------:R-:W2:Y:S01]  /*85e0*/  LDC R28, c[0x0][0x658] ;  /* 0x00019600ff1c7b82 */ /* 0x000ea20000000800 */
[----:B------:R-:W-:Y:S01]  /*85f0*/  IMAD.IADD R3, R5, 0x1, R3 ;  /* 0x0000000105037824 */ /* 0x000fe200078e0203 */
[----:B----4-:R-:W-:Y:S01]  /*8600*/  ISETP.NE.U32.AND P0, PT, R30, RZ, PT ;  /* 0x000000ff1e00720c */ /* 0x010fe20003f05070 */
[----:B------:R-:W-:Y:S01]  /*8610*/  FMUL R0, R0, UR4 ;  /* 0x0000000400007c20 */ /* 0x000fe20008400000 */
[----:B------:R-:W-:Y:S02]  /*8620*/  IMAD.MOV.U32 R5, RZ, RZ, -0x1 ;  /* 0xffffffffff057424 */ /* 0x000fe400078e00ff */
[----:B------:R-:W-:Y:S01]  /*8630*/  ISETP.NE.AND.EX P0, PT, R31, RZ, PT, P0 ;  /* 0x000000ff1f00720c */ /* 0x000fe20003f05300 */
[----:B------:R3:W4:Y:S01]  /*8640*/  F2I.U32.TRUNC.NTZ R13, R0 ;  /* 0x00000000000d7305 */ /* 0x000722000020f000 */
[----:B------:R-:W3:Y:S01]  /*8650*/  LDC R15, c[0x0][0x148] ;  /* 0x00005200ff0f7b82 */ /* 0x000ee20000000800 */
[----:B0-----:R-:W-:-:S02]  /*8660*/  SHF.R.U64 R12, R4, R6, R3 ;  /* 0x00000006040c7219 */ /* 0x001fc40000001203 */
[----:B------:R-:W-:-:S05]  /*8670*/  SHF.R.U32.HI R3, RZ, R6, R3 ;  /* 0x00000006ff037219 */ /* 0x000fca0000011603 */
[----:B------:R-:W0:Y:S01]  /*8680*/  LDC R20, c[0x0][0x600] ;  /* 0x00018000ff147b82 */ /* 0x000e220000000800 */
[-CC-:B-1----:R-:W-:Y:S02]  /*8690*/  SHF.R.U64 R10, R12, R8.reuse, R3.reuse ;  /* 0x000000080c0a7219 */ /* 0x182fe40000001203 */
[----:B------:R-:W-:-:S05]  /*86a0*/  SHF.R.U32.HI R3, RZ, R8, R3 ;  /* 0x00000008ff037219 */ /* 0x000fca0000011603 */
[----:B------:R-:W1:Y:S01]  /*86b0*/  LDC R21, c[0x0][0x648] ;  /* 0x00019200ff157b82 */ /* 0x000e620000000800 */
[-C--:B--2---:R-:W-:Y:S02]  /*86c0*/  SHF.L.U32 R4, R5, R28.reuse, RZ ;  /* 0x0000001c05047219 */ /* 0x084fe400000006ff */
[-CC-:B------:R-:W-:Y:S02]  /*86d0*/  SHF.R.U64 R14, R10, R28.reuse, R3.reuse ;  /* 0x0000001c0a0e7219 */ /* 0x180fe40000001203 */
[----:B------:R-:W-:Y:S02]  /*86e0*/  SHF.R.U32.HI R5, RZ, R28, R3 ;  /* 0x0000001cff057219 */ /* 0x000fe40000011603 */
[----:B------:R-:W-:Y:S01]  /*86f0*/  LOP3.LUT R153, RZ, R4, RZ, 0x33, !PT ;  /* 0x00000004ff997212 */ /* 0x000fe200078e33ff */
[----:B------:R-:W2:Y:S01]  /*8700*/  LDC R25, c[0x0][0x638] ;  /* 0x00018e00ff197b82 */ /* 0x000ea20000000800 */
[----:B------:R-:W-:Y:S01]  /*8710*/  SHF.L.U32 R28, R7, R28, RZ ;  /* 0x0000001c071c7219 */ /* 0x000fe200000006ff */
[----:B------:R-:W-:-:S06]  /*8720*/  IMAD.MOV.U32 R4, RZ, RZ, R14 ;  /* 0x000000ffff047224 */ /* 0x000fcc00078e000e */
[----:B------:R-:W0:Y:S01]  /*8730*/  LDC R27, c[0x0][0x610] ;  /* 0x00018400ff1b7b82 */ /* 0x000e220000000800 */
[----:B----4-:R-:W-:Y:S05]  /*8740*/  @!P0 BRA `(.L_x_293) ;  /* 0x0000000000288947 */ /* 0x010fea0003800000 */
        /* <DEDUP_REMOVED lines=10> */
.L_x_293:
[----:B------:R-:W-:Y:S01]  /*87f0*/  ISETP.NE.AND P0, PT, R2, 0x1, PT ;  /* 0x000000010200780c */ /* 0x000fe20003f05270 */
[----:B------:R-:W-:Y:S01]  /*8800*/  IMAD.MOV R13, RZ, RZ, -R13 ;  /* 0x000000ffff0d7224 */ /* 0x000fe200078e0a0d */
[----:B-1-3--:R-:W-:Y:S01]  /*8810*/  SHF.R.U64 R0, R4, R21, R5 ;  /* 0x0000001504007219 */ /* 0x00afe20000001205 */
[----:B0-----:R-:W-:Y:S01]  /*8820*/  VIADD R5, R20, 0xffffffff ;  /* 0xffffffff14057836 */ /* 0x001fe20000000000 */
[----:B------:R-:W-:-:S03]  /*8830*/  LOP3.LUT R153, R10, R153, RZ, 0xc0, !PT ;  /* 0x000000990a997212 */ /* 0x000fc600078ec0ff */
[----:B------:R-:W-:Y:S01]  /*8840*/  IMAD.MOV R3, RZ, RZ, -R0 ;  /* 0x000000ffff037224 */ /* 0x000fe200078e0a00 */
[----:B------:R-:W-:Y:S01]  /*8850*/  LOP3.LUT R5, R12, R5, RZ, 0xc0, !PT ;  /* 0x000000050c057212 */ /* 0x000fe200078ec0ff */
[----:B------:R-:W-:Y:S02]  /*8860*/  IMAD R153, R28, R0, R153 ;  /* 0x000000001c997224 */ /* 0x000fe400078e0299 */
[----:B--2---:R-:W-:Y:S02]  /*8870*/  IMAD R0, R3, R25, R14 ;  /* 0x0000001903007224 */ /* 0x004fe400078e020e */
[----:B------:R-:W-:Y:S02]  /*8880*/  @P0 IMAD R26, R15, R13, R24 ;  /* 0x0000000d0f1a0224 */ /* 0x000fe400078e0218 */
[----:B------:R-:W-:Y:S02]  /*8890*/  IMAD R4, R0, R20, R5 ;  /* 0x0000001400047224 */ /* 0x000fe400078e0205 */
[----:B------:R-:W-:-:S02]  /*88a0*/  IMAD R153, R153, R27, R26 ;  /* 0x0000001b99997224 */ /* 0x000fc400078e021a */
[----:B------:R-:W-:-:S03]  /*88b0*/  IMAD.MOV.U32 R3, RZ, RZ, 0x1 ;  /* 0x00000001ff037424 */ /* 0x000fc600078e00ff */
[----:B------:R-:W-:Y:S02]  /*88c0*/  SEL R152, R4, R153, !P0 ;  /* 0x0000009904987207 */ /* 0x000fe40004000000 */
[----:B------:R-:W-:Y:S02]  /*88d0*/  PRMT R0, R3, 0x7610, R0 ;  /* 0x0000761003007816 */ /* 0x000fe40000000000 */
[----:B------:R-:W-:-:S07]  /*88e0*/  SEL R153, R153, R4, !P0 ;  /* 0x0000000499997207 */ /* 0x000fce0004000000 */
.L_x_291:
[----:B------:R-:W-:-:S13]  /*88f0*/  LOP3.LUT P0, RZ, R0, 0xff, RZ, 0xc0, !PT ;  /* 0x000000ff00ff7812 */ /* 0x000fda000780c0ff */
[----:B------:R-:W-:Y:S05]  /*8900*/  @P0 BRA `(.L_x_294) ;  /* 0xffffff88001c0947 */ /* 0x000fea000383ffff */
[----:B------:R-:W-:Y:S05]  /*8910*/  EXIT ;  /* 0x000000000000794d */ /* 0x000fea0003800000 */
.L_x_7:
[----:B0-----:R-:W-:Y:S01]  /*8920*/  ULDC.64 UR4, c[0x0][0x650] ;  /* 0x0001940000047ab9 */ /* 0x001fe20000000a00 */
        /* <DEDUP_REMOVED lines=25> */
.L_x_296:
[----:B------:R-:W0:Y:S01]  /*8ac0*/  LDC.64 R26, c[0x0][0x640] ;  /* 0x00019000ff1a7b82 */ /* 0x000e220000000a00 */
[-CC-:B------:R-:W-:Y:S01]  /*8ad0*/  SHF.R.U64 R20, R12, R8.reuse, R13.reuse ;  /* 0x000000080c147219 */ /* 0x180fe2000000120d */
[----:B------:R-:W-:Y:S01]  /*8ae0*/  IMAD.MOV.U32 R30, RZ, RZ, 0x1 ;  /* 0x00000001ff1e7424 */ /* 0x000fe200078e00ff */
[----:B------:R-:W-:Y:S02]  /*8af0*/  SHF.R.U32.HI R6, RZ, R8, R13 ;  /* 0x00000008ff067219 */ /* 0x000fe4000001160d */
[----:B------:R-:W-:-:S03]  /*8b00*/  IADD3 R11, P0, RZ, -R20, RZ ;  /* 0x80000014ff0b7210 */ /* 0x000fc60007f1e0ff */
[----:B------:R-:W1:Y:S02]  /*8b10*/  LDC R10, c[0x0][0x618] ;  /* 0x00018600ff0a7b82 */ /* 0x000e640000000800 */
[----:B------:R-:W-:-:S04]  /*8b20*/  IMAD.X R7, RZ, RZ, ~R6, P0 ;  /* 0x000000ffff077224 */ /* 0x000fc800000e0e06 */
[-C--:B------:R-:W-:Y:S02]  /*8b30*/  IMAD R8, R7, R22.reuse, RZ ;  /* 0x0000001607087224 */ /* 0x080fe400078e02ff */
[----:B------:R-:W2:Y:S01]  /*8b40*/  LDC R12, c[0x0][0x608] ;  /* 0x00018200ff0c7b82 */ /* 0x000ea20000000800 */
[----:B------:R-:W-:-:S04]  /*8b50*/  IMAD.WIDE.U32 R6, R11, R22, R16 ;  /* 0x000000160b067225 */ /* 0x000fc800078e0010 */
[----:B------:R-:W-:-:S03]  /*8b60*/  IMAD R11, R11, R23, R8 ;  /* 0x000000170b0b7224 */ /* 0x000fc600078e0208 */
[----:B------:R-:W3:Y:S01]  /*8b70*/  LDC R25, c[0x0][0x658] ;  /* 0x00019600ff197b82 */ /* 0x000ee20000000800 */
[----:B------:R-:W-:Y:S01]  /*8b80*/  IMAD.IADD R7, R7, 0x1, R11 ;  /* 0x0000000107077824 */ /* 0x000fe200078e020b */
[----:B0-----:R-:W-:-:S04]  /*8b90*/  ISETP.NE.U32.AND P0, PT, R26, RZ, PT ;  /* 0x000000ff1a00720c */ /* 0x001fc80003f05070 */
[----:B------:R-:W-:Y:S02]  /*8ba0*/  ISETP.NE.AND.EX P0, PT, R27, RZ, PT, P0 ;  /* 0x000000ff1b00720c */ /* 0x000fe40003f05300 */
[----:B------:R-:W0:Y:S01]  /*8bb0*/  LDC R23, c[0x0][0x600] ;  /* 0x00018000ff177b82 */ /* 0x000e220000000800 */
[-CC-:B-1----:R-:W-:Y:S02]  /*8bc0*/  SHF.R.U64 R8, R6, R10.reuse, R7.reuse ;  /* 0x0000000a06087219 */ /* 0x182fe40000001207 */
[----:B------:R-:W-:Y:S01]  /*8bd0*/  SHF.R.U32.HI R7, RZ, R10, R7 ;  /* 0x0000000aff077219 */ /* 0x000fe20000011607 */
[----:B------:R-:W-:-:S04]  /*8be0*/  IMAD.MOV.U32 R10, RZ, RZ, -0x1 ;  /* 0xffffffffff0a7424 */ /* 0x000fc800078e00ff */
        /* <DEDUP_REMOVED lines=21> */
.L_x_297:
[----:B------:R-:W-:Y:S01]  /*8d40*/  ISETP.NE.AND P0, PT, R2, 0x1, PT ;  /* 0x000000010200780c */ /* 0x000fe20003f05270 */
[----:B0-----:R-:W-:Y:S01]  /*8d50*/  VIADD R11, R23, 0xffffffff ;  /* 0xffffffff170b7836 */ /* 0x001fe20000000000 */
[----:B-1----:R-:W-:Y:S02]  /*8d60*/  SHF.R.U64 R6, R6, R24, R7 ;  /* 0x0000001806067219 */ /* 0x002fe40000001207 */
[----:B------:R-:W-:Y:S02]  /*8d70*/  SHF.L.U32 R30, R30, R25, RZ ;  /* 0x000000191e1e7219 */ /* 0x000fe400000006ff */
[----:B------:R-:W-:Y:S01]  /*8d80*/  LOP3.LUT R5, R21, R32, RZ, 0xc0, !PT ;  /* 0x0000002015057212 */ /* 0x000fe200078ec0ff */
[----:B------:R-:W-:-:S04]  /*8d90*/  IMAD.MOV R7, RZ, RZ, -R6 ;  /* 0x000000ffff077224 */ /* 0x000fc800078e0a06 */
[----:B------:R-:W-:Y:S01]  /*8da0*/  IMAD R6, R30, R6, R5 ;  /* 0x000000061e067224 */ /* 0x000fe200078e0205 */
[----:B------:R-:W-:Y:S01]  /*8db0*/  LOP3.LUT R5, R8, R11, RZ, 0xc0, !PT ;  /* 0x0000000b08057212 */ /* 0x000fe200078ec0ff */
[----:B------:R-:W-:Y:S02]  /*8dc0*/  @P0 IMAD R3, R9, R14, R4 ;  /* 0x0000000e09030224 */ /* 0x000fe400078e0204 */
[----:B--2---:R-:W-:Y:S02]  /*8dd0*/  IMAD R4, R7, R28, R22 ;  /* 0x0000001c07047224 */ /* 0x004fe400078e0216 */
[----:B---3--:R-:W-:Y:S02]  /*8de0*/  IMAD R3, R6, R29, R3 ;  /* 0x0000001d06037224 */ /* 0x008fe400078e0203 */
[----:B------:R-:W-:Y:S02]  /*8df0*/  IMAD R4, R4, R23, R5 ;  /* 0x0000001704047224 */ /* 0x000fe400078e0205 */
[----:B------:R-:W-:-:S02]  /*8e00*/  IMAD.MOV.U32 R8, RZ, RZ, 0x1 ;  /* 0x00000001ff087424 */ /* 0x000fc400078e00ff */
[----:B------:R-:W-:Y:S01]  /*8e10*/  IMAD.MOV.U32 R6, RZ, RZ, R20 ;  /* 0x000000ffff067224 */ /* 0x000fe200078e0014 */
[----:B------:R-:W-:Y:S02]  /*8e20*/  SEL R7, R4, R3, !P0 ;  /* 0x0000000304077207 */ /* 0x000fe40004000000 */
[----:B------:R-:W-:-:S07]  /*8e30*/  SEL R21, R3, R4, !P0 ;  /* 0x0000000403157207 */ /* 0x000fce0004000000 */
.L_x_295:
[----:B------:R-:W-:-:S08]  /*8e40*/  NOP ;  /* 0x0000000000007918 */ /* 0x000fd00000000000 */
[----:B------:R-:W0:-:S00]  /*8e50*/  USETMAXREG.DEALLOC.CTAPOOL 0x28 ;  /* 0x00000028000079c8 */ /* 0x000e0000080e0500 */
[----:B0-----:R-:W-:-:S13]  /*8e60*/  ISETP.NE.AND P0, PT, R0, RZ, PT ;  /* 0x000000ff0000720c */ /* 0x001fda0003f05270 */
[----:B------:R-:W-:Y:S05]  /*8e70*/  @P0 EXIT ;  /* 0x000000000000094d */ /* 0x000fea0003800000 */
[----:B------:R-:W-:Y:S01]  /*8e80*/  LOP3.LUT P0, RZ, R8, 0xff, RZ, 0xc0, !PT ;  /* 0x000000ff08ff7812 */ /* 0x000fe2000780c0ff */
[----:B------:R-:W-:Y:S02]  /*8e90*/  IMAD.MOV.U32 R0, RZ, RZ, 0x1 ;  /* 0x00000001ff007424 */ /* 0x000fe400078e00ff */
[----:B------:R-:W-:-:S10]  /*8ea0*/  IMAD.MOV.U32 R3, RZ, RZ, RZ ;  /* 0x000000ffff037224 */ /* 0x000fd400078e00ff */
[----:B------:R-:W-:Y:S05]  /*8eb0*/  @!P0 BRA `(.L_x_298) ;  /* 0x0000000c00488947 */ /* 0x000fea0003800000 */
[----:B------:R-:W0:Y:S01]  /*8ec0*/  LDC R0, c[0x0][0x28c] ;  /* 0x0000a300ff007b82 */ /* 0x000e220000000800 */
[----:B------:R-:W-:Y:S01]  /*8ed0*/  ULDC UR5, c[0x0][0x658] ;  /* 0x0001960000057ab9 */ /* 0x000fe20000000800 */
[----:B------:R-:W-:Y:S01]  /*8ee0*/  UMOV UR7, 0xffffffff ;  /* 0xffffffff00077882 */ /* 0x000fe20000000000 */
[----:B------:R-:W-:Y:S01]  /*8ef0*/  ULDC UR6, c[0x0][0xc] ;  /* 0x0000030000067ab9 */ /* 0x000fe20000000800 */
[----:B------:R-:W-:Y:S01]  /*8f00*/  USHF.L.U32 UR8, UR7, UR5, URZ ;  /* 0x0000000507087299 */ /* 0x000fe2000800063f */
[----:B------:R-:W-:Y:S01]  /*8f10*/  BSSY B0, `(.L_x_298) ;  /* 0x00000cc000007945 */ /* 0x000fe20003800000 */
[----:B------:R-:W-:Y:S01]  /*8f20*/  UMOV UR9, 0x1 ;  /* 0x0000000100097882 */ /* 0x000fe20000000000 */
[----:B------:R-:W-:Y:S01]  /*8f30*/  ULDC UR7, c[0x0][0x10] ;  /* 0x0000040000077ab9 */ /* 0x000fe20000000800 */
[----:B------:R-:W1:Y:S01]  /*8f40*/  S2UR UR10, SR_CgaCtaId ;  /* 0x00000000000a79c3 */ /* 0x000e620000008800 */
[----:B------:R-:W-:Y:S01]  /*8f50*/  UIMAD.WIDE.U32 UR6, UR6, UR7, URZ ;  /* 0x00000007060672a5 */ /* 0x000fe2000f8e003f */
[----:B------:R-:W-:Y:S01]  /*8f60*/  IMAD.MOV.U32 R9, RZ, RZ, 0x1 ;  /* 0x00000001ff097424 */ /* 0x000fe200078e00ff */
[----:B------:R-:W-:Y:S01]  /*8f70*/  USHF.L.U32 UR17, UR9, UR5, URZ ;  /* 0x0000000509117299 */ /* 0x000fe2000800063f */
[----:B------:R-:W-:Y:S01]  /*8f80*/  LOP3.LUT R13, R19, 0x2, RZ, 0xfc, !PT ;  /* 0x00000002130d7812 */ /* 0x000fe200078efcff */
[----:B------:R-:W-:Y:S01]  /*8f90*/  ULDC UR4, c[0x0][0x600] ;  /* 0x0001800000047ab9 */ /* 0x000fe20000000800 */
[----:B------:R-:W-:Y:S01]  /*8fa0*/  ULDC UR5, c[0x0][0x14] ;  /* 0x0000050000057ab9 */ /* 0x000fe20000000800 */
[----:B------:R-:W-:-:S02]  /*8fb0*/  UIADD3 UR4, UR4, -0x1, URZ ;  /* 0xffffffff04047890 */ /* 0x000fc4000fffe03f */
[----:B------:R-:W-:Y:S02]  /*8fc0*/  UIMAD.WIDE.U32 UR22, UR6, UR5, URZ ;  /* 0x00000005061672a5 */ /* 0x000fe4000f8e003f */
[----:B------:R-:W-:Y:S02]  /*8fd0*/  UIMAD UR13, UR7, UR5, URZ ;  /* 0x00000005070d72a4 */ /* 0x000fe4000f8e023f */
[----:B------:R-:W-:Y:S02]  /*8fe0*/  ULOP3.LUT UR16, URZ, UR8, URZ, 0x33, !UPT ;  /* 0x000000083f107292 */ /* 0x000fe4000f8e333f */
[----:B------:R-:W-:Y:S01]  /*8ff0*/  UIADD3 UR13, UR23, UR13, URZ ;  /* 0x0000000d170d7290 */ /* 0x000fe2000fffe03f */
[----:B0-----:R-:W-:Y:S01]  /*9000*/  VIADD R0, R0, 0x7f ;  /* 0x0000007f00007836 */ /* 0x001fe20000000000 */
[----:B------:R-:W-:-:S04]  /*9010*/  ULDC.64 UR24, c[0x0][0x198] ;  /* 0x0000660000187ab9 */ /* 0x000fc80000000a00 */
[----:B------:R-:W-:Y:S01]  /*9020*/  SHF.R.S32.HI R3, RZ, 0x1f, R0 ;  /* 0x0000001fff037819 */ /* 0x000fe20000011400 */
[----:B-1----:R-:W-:-:S03]  /*9030*/  IMAD.U32 R8, RZ, RZ, UR10 ;  /* 0x0000000aff087e24 */ /* 0x002fc6000f8e00ff */
[----:B------:R-:W-:Y:S01]  /*9040*/  LEA.HI R3, R3, R0, RZ, 0x7 ;  /* 0x0000000003037211 */ /* 0x000fe200078f38ff */
[----:B------:R-:W-:-:S03]  /*9050*/  IMAD.MOV.U32 R0, RZ, RZ, 0x1 ;  /* 0x00000001ff007424 */ /* 0x000fc600078e00ff */
[----:B------:R-:W-:Y:S01]  /*9060*/  SHF.R.S32.HI R10, RZ, 0x7, R3 ;  /* 0x00000007ff0a7819 */ /* 0x000fe20000011403 */
[----:B------:R-:W-:Y:S01]  /*9070*/  IMAD.MOV.U32 R3, RZ, RZ, RZ ;  /* 0x000000ffff037224 */ /* 0x000fe200078e00ff */
[----:B------:R-:W-:-:S03]  /*9080*/  LEA R11, R8, 0x100, 0xd ;  /* 0x00000100080b7811 */ /* 0x000fc600078e68ff */
[----:B------:R-:W-:-:S07]  /*9090*/  VIADD R12, R10, 0x1 ;  /* 0x000000010a0c7836 */ /* 0x000fce0000000000 */
.L_x_309:
[----:B------:R-:W-:-:S03]  /*90a0*/  UMOV UR5, 0xffffffff ;  /* 0xffffffff00057882 */ /* 0x000fc60000000000 */
[----:B------:R-:W-:Y:S05]  /*90b0*/  BRA.DIV UR5, `(.L_x_299) ;  /* 0x0000000e05b07947 */ /* 0x000fea000b800000 */
[----:B------:R-:W-:-:S13]  /*90c0*/  ELECT P6, URZ, PT ;  /* 0x00000000003f782f */ /* 0x000fda00038c0000 */
.L_x_320:
[----:B------:R-:W0:Y:S01]  /*90d0*/  LDC R4, c[0x0][0x28c] ;  /* 0x0000a300ff047b82 */ /* 0x000e220000000800 */
[----:B------:R-:W-:Y:S01]  /*90e0*/  BSSY B1, `(.L_x_300) ;  /* 0x000003a000017945 */ /* 0x000fe20003800000 */
[----:B0-----:R-:W-:-:S13]  /*90f0*/  ISETP.LT.OR P6, PT, R4, 0x1, !P6 ;  /* 0x000000010400780c */ /* 0x001fda00077c1670 */
[----:B------:R-:W-:Y:S05]  /*9100*/  @P6 BRA `(.L_x_301) ;  /* 0x0000000000dc6947 */ /* 0x000fea0003800000 */
[----:B------:R-:W-:Y:S02]  /*9110*/  IMAD R21, R21, 0x2, R8 ;  /* 0x0000000215157824 */ /* 0x000fe400078e0208 */
[----:B------:R-:W-:Y:S02]  /*9120*/  IMAD.SHL.U32 R22, R7, 0x100, RZ ;  /* 0x0000010007167824 */ /* 0x000fe400078e00ff */
[----:B------:R-:W-:Y:S02]  /*9130*/  IMAD.MOV.U32 R24, RZ, RZ, RZ ;  /* 0x000000ffff187224 */ /* 0x000fe400078e00ff */
[----:B------:R-:W-:Y:S02]  /*9140*/  IMAD.MOV.U32 R4, RZ, RZ, R12 ;  /* 0x000000ffff047224 */ /* 0x000fe400078e000c */
[----:B------:R-:W-:Y:S02]  /*9150*/  IMAD.MOV.U32 R5, RZ, RZ, R0 ;  /* 0x000000ffff057224 */ /* 0x000fe400078e0000 */
[----:B------:R-:W-:-:S02]  /*9160*/  IMAD.MOV.U32 R14, RZ, RZ, R3 ;  /* 0x000000ffff0e7224 */ /* 0x000fc400078e0003 */
[----:B------:R-:W-:-:S07]  /*9170*/  IMAD.SHL.U32 R21, R21, 0x40, RZ ;  /* 0x0000004015157824 */ /* 0x000fce00078e00ff */
.L_x_304:
[----:B------:R-:W0:Y:S01]  /*9180*/  S2UR UR5, SR_CgaCtaId ;  /* 0x00000000000579c3 */ /* 0x000e220000008800 */
[----:B------:R-:W-:Y:S02]  /*9190*/  MOV R7, 0x400 ;  /* 0x0000040000077802 */ /* 0x000fe40000000f00 */
[----:B------:R-:W-:-:S13]  /*91a0*/  LOP3.LUT P1, RZ, R18, 0x7f, RZ, 0xc0, !PT ;  /* 0x0000007f12ff7812 */ /* 0x000fda000782c0ff */
[----:B------:R-:W1:Y:S01]  /*91b0*/  @!P1 LDC R15, c[0x0][0x500] ;  /* 0x00014000ff0f9b82 */ /* 0x000e620000000800 */
[----:B0-----:R-:W-:-:S05]  /*91c0*/  IMAD.U32 R8, RZ, RZ, UR5 ;  /* 0x00000005ff087e24 */ /* 0x001fca000f8e00ff */
[----:B------:R-:W-:Y:S02]  /*91d0*/  LEA R23, R8, R7, 0x18 ;  /* 0x0000000708177211 */ /* 0x000fe400078ec0ff */
[----:B------:R-:W-:-:S03]  /*91e0*/  SHF.L.U32 R7, R5, 0x1f, RZ ;  /* 0x0000001f05077819 */ /* 0x000fc600000006ff */
[----:B------:R-:W-:-:S04]  /*91f0*/  IMAD R20, R14, 0x8, R23 ;  /* 0x000000080e147824 */ /* 0x000fc800078e0217 */
[----:B------:R-:W0:Y:S02]  /*9200*/  SYNCS.PHASECHK.TRANS64.TRYWAIT P0, [R20+URZ+0x20], R7 ;  /* 0x00002007140075a7 */ /* 0x000e24000800017f */
[----:B01----:R-:W-:Y:S05]  /*9210*/  @!P0 BRA `(.L_x_302) ;  /* 0x0000000c00788947 */ /* 0x003fea0003800000 */
.L_x_321:
[----:B0-----:R-:W-:Y:S01]  /*9220*/  PRMT R7, R13, 0x9910, RZ ;  /* 0x000099100d077816 */ /* 0x001fe200000000ff */
[----:B------:R0:W-:Y:S03]  /*9230*/  @!P1 SYNCS.ARRIVE.TRANS64 RZ, [R20+URZ], R15 ;  /* 0x0000000f14ff99a7 */ /* 0x0001e6000800003f */
[----:B------:R-:W-:-:S13]  /*9240*/  ISETP.NE.AND P0, PT, R7, 0x2, PT ;  /* 0x000000020700780c */ /* 0x000fda0003f05270 */
[----:B0-----:R-:W-:Y:S05]  /*9250*/  @P0 BRA `(.L_x_303) ;  /* 0x0000000000040947 */ /* 0x001fea0003800000 */
[----:B------:R-:W-:Y:S01]  /*9260*/  BPT.TRAP 0x1 ;  /* 0x000000040000795c */ /* 0x000fe20000300000 */
.L_x_303:
[C---:B------:R-:W-:Y:S01]  /*9270*/  IMAD R7, R14.reuse, 0x4000, R11 ;  /* 0x000040000e077824 */ /* 0x040fe200078e020b */
[----:B------:R-:W-:Y:S01]  /*9280*/  R2UR UR8, R23 ;  /* 0x00000000170872ca */ /* 0x000fe200000e0000 */
[----:B------:R-:W-:Y:S01]  /*9290*/  IMAD R23, R14, 0x8000, R23 ;  /* 0x000080000e177824 */ /* 0x000fe200078e0217 */
[----:B------:R-:W-:Y:S01]  /*92a0*/  R2UR UR18, R21 ;  /* 0x00000000151272ca */ /* 0x000fe200000e0000 */
[----:B------:R-:W-:Y:S01]  /*92b0*/  VIADD R4, R4, 0xffffffff ;  /* 0xffffffff04047836 */ /* 0x000fe20000000000 */
[----:B------:R-:W-:Y:S01]  /*92c0*/  R2UR UR5, R7 ;  /* 0x00000000070572ca */ /* 0x000fe200000e0000 */
[----:B------:R-:W-:Y:S01]  /*92d0*/  UIADD3 UR6, UP0, UR24, 0xf0, URZ ;  /* 0x000000f018067890 */ /* 0x000fe2000ff1e03f */
[----:B------:R-:W-:Y:S01]  /*92e0*/  R2UR UR11, R23 ;  /* 0x00000000170b72ca */ /* 0x000fe200000e0000 */
[----:B------:R-:W-:Y:S01]  /*92f0*/  UIADD3 UR26, UP1, UR24, 0x1f0, URZ ;  /* 0x000001f0181a7890 */ /* 0x000fe2000ff3e03f */
[----:B------:R-:W-:Y:S01]  /*9300*/  R2UR UR9, R20 ;  /* 0x00000000140972ca */ /* 0x000fe200000e0000 */
[----:B------:R-:W-:Y:S01]  /*9310*/  UIADD3.X UR7, URZ, UR25, URZ, UP0, !UPT ;  /* 0x000000193f077290 */ /* 0x000fe200087fe43f */
[----:B------:R-:W-:Y:S01]  /*9320*/  R2UR UR10, R24 ;  /* 0x00000000180a72ca */ /* 0x000fe200000e0000 */
[----:B------:R-:W-:Y:S01]  /*9330*/  VIADD R14, R14, 0x1 ;  /* 0x000000010e0e7836 */ /* 0x000fe20000000000 */
[----:B------:R-:W-:Y:S01]  /*9340*/  R2UR UR12, R6 ;  /* 0x00000000060c72ca */ /* 0x000fe200000e0000 */
[----:B------:R-:W-:Y:S01]  /*9350*/  UIADD3.X UR27, URZ, UR25, URZ, UP1, !UPT ;  /* 0x000000193f1b7290 */ /* 0x000fe20008ffe43f */
[----:B------:R-:W-:Y:S01]  /*9360*/  R2UR UR19, R22 ;  /* 0x00000000161372ca */ /* 0x000fe200000e0000 */
[----:B------:R-:W-:Y:S01]  /*9370*/  UMOV UR20, 0x30000 ;  /* 0x0003000000147882 */ /* 0x000fe20000000000 */
[----:B------:R-:W-:Y:S01]  /*9380*/  ISETP.GT.AND P1, PT, R4, 0x1, PT ;  /* 0x000000010400780c */ /* 0x000fe20003f24270 */
[----:B------:R-:W-:Y:S01]  /*9390*/  UIADD3 UR8, UR8, UR5, URZ ;  /* 0x0000000508087290 */ /* 0x000fe2000fffe03f */
[----:B------:R-:W-:Y:S01]  /*93a0*/  ISETP.NE.AND P0, PT, R14, 0x4, PT ;  /* 0x000000040e00780c */ /* 0x000fe20003f05270 */
[----:B------:R-:W-:Y:S01]  /*93b0*/  UIADD3 UR5, UR11, 0x10100, URZ ;  /* 0x000101000b057890 */ /* 0x000fe2000fffe03f */
[----:B------:R-:W-:Y:S01]  /*93c0*/  VIADD R24, R24, 0x80 ;  /* 0x0000008018187836 */ /* 0x000fe20000000000 */
[----:B------:R-:W-:Y:S01]  /*93d0*/  UMOV UR14, 0x0 ;  /* 0x00000000000e7882 */ /* 0x000fe20000000000 */
[----:B------:R-:W-:Y:S01]  /*93e0*/  UMOV UR15, 0x10000000 ;  /* 0x10000000000f7882 */ /* 0x000fe20000000000 */
[----:B------:R-:W-:Y:S01]  /*93f0*/  UMOV UR11, UR18 ;  /* 0x00000012000b7c82 */ /* 0x000fe20008000000 */
[----:B------:R-:W-:-:S02]  /*9400*/  SEL R20, RZ, 0x1, P0 ;  /* 0x00000001ff147807 */ /* 0x000fc40000000000 */
[----:B------:R0:W-:Y:S01]  /*9410*/  UTMALDG.3D.MULTICAST [UR8], [UR6], UR20, desc[UR14] ;  /* 0x00000e08060073b4 */ /* 0x0001e20008011814 */
[----:B------:R-:W-:Y:S02]  /*9420*/  SEL R14, R14, RZ, P0 ;  /* 0x000000ff0e0e7207 */ /* 0x000fe40000000000 */
[----:B------:R-:W-:Y:S01]  /*9430*/  LOP3.LUT R5, R5, R20, RZ, 0x3c, !PT ;  /* 0x0000001405057212 */ /* 0x000fe200078e3cff */
[----:B0-----:R-:W-:Y:S01]  /*9440*/  UMOV UR8, UR5 ;  /* 0x0000000500087c82 */ /* 0x001fe20008000000 */
[----:B------:R-:W-:Y:S02]  /*9450*/  UMOV UR11, UR19 ;  /* 0x00000013000b7c82 */ /* 0x000fe40008000000 */
[----:B------:R0:W-:Y:S02]  /*9460*/  UTMALDG.3D [UR8], [UR26], desc[UR14] ;  /* 0x00000e081a0075b4 */ /* 0x0001e40008011000 */
[----:B0-----:R-:W-:Y:S05]  /*9470*/  @P1 BRA `(.L_x_304) ;  /* 0xfffffffc00401947 */ /* 0x001fea000383ffff */
.L_x_301:
[----:B------:R-:W-:Y:S05]  /*9480*/  BSYNC B1 ;  /* 0x0000000000017941 */ /* 0x000fea0003800000 */
.L_x_300:
[----:B------:R-:W-:Y:S01]  /*9490*/  LOP3.LUT P1, RZ, R9, 0xff, RZ, 0xc0, !PT ;  /* 0x000000ff09ff7812 */ /* 0x000fe2000782c0ff */
[----:B------:R-:W-:Y:S01]  /*94a0*/  IMAD.IADD R3, R10, 0x1, R3 ;  /* 0x000000010a037824 */ /* 0x000fe200078e0203 */
[----:B------:R-:W-:Y:S01]  /*94b0*/  IADD3 R16, P2, R16, UR22, RZ ;  /* 0x0000001610107c10 */ /* 0x000fe2000ff5e0ff */
[----:B------:R-:W-:Y:S01]  /*94c0*/  ULDC.64 UR6, c[0x0][0x650] ;  /* 0x0001940000067ab9 */ /* 0x000fe20000000a00 */
[----:B------:R-:W-:Y:S01]  /*94d0*/  BSSY B1, `(.L_x_305) ;  /* 0x000006d000017945 */ /* 0x000fe20003800000 */
[----:B------:R-:W-:Y:S01]  /*94e0*/  IMAD.MOV.U32 R21, RZ, RZ, -0x1 ;  /* 0xffffffffff157424 */ /* 0x000fe200078e00ff */
[----:B------:R-:W-:Y:S01]  /*94f0*/  ISETP.GT.U32.AND P0, PT, R3, 0x3, PT ;  /* 0x000000030300780c */ /* 0x000fe20003f04070 */
[----:B------:R-:W-:Y:S01]  /*9500*/  IMAD.MOV.U32 R7, RZ, RZ, -0x1 ;  /* 0xffffffffff077424 */ /* 0x000fe200078e00ff */
[----:B------:R-:W-:Y:S01]  /*9510*/  SHF.R.U32.HI R4, RZ, 0x2, R3 ;  /* 0x00000002ff047819 */ /* 0x000fe20000011603 */
[----:B------:R-:W-:Y:S01]  /*9520*/  IMAD.MOV.U32 R6, RZ, RZ, -0x1 ;  /* 0xffffffffff067424 */ /* 0x000fe200078e00ff */
[----:B------:R-:W-:-:S02]  /*9530*/  ISETP.LT.U32.AND P0, PT, R10, 0x4, P0 ;  /* 0x000000040a00780c */ /* 0x000fc40000701070 */
[----:B------:R-:W-:Y:S01]  /*9540*/  IADD3.X R17, R17, UR13, RZ, P2, !PT ;  /* 0x0000000d11117c10 */ /* 0x000fe200097fe4ff */
[----:B------:R-:W0:Y:S01]  /*9550*/  @P1 S2R R8, SR_CgaCtaId ;  /* 0x0000000000081919 */ /* 0x000e220000008800 */
[----:B------:R-:W-:Y:S02]  /*9560*/  @P1 MOV R5, 0x400 ;  /* 0x0000040000051802 */ /* 0x000fe40000000f00 */
[----:B------:R-:W-:Y:S02]  /*9570*/  ISETP.GE.U32.AND P2, PT, R16, UR6, PT ;  /* 0x0000000610007c0c */ /* 0x000fe4000bf46070 */
[----:B------:R-:W-:Y:S02]  /*9580*/  LOP3.LUT R4, R4, 0x1, RZ, 0xc0, !PT ;  /* 0x0000000104047812 */ /* 0x000fe400078ec0ff */
[----:B------:R-:W-:Y:S02]  /*9590*/  LOP3.LUT R3, R3, 0x3, RZ, 0xc0, !PT ;  /* 0x0000000303037812 */ /* 0x000fe400078ec0ff */
[----:B------:R-:W-:-:S02]  /*95a0*/  PRMT R9, RZ, 0x7610, R9 ;  /* 0x00007610ff097816 */ /* 0x000fc40000000009 */
[----:B0-----:R-:W-:-:S04]  /*95b0*/  @P1 LEA R5, R8, R5, 0x18 ;  /* 0x0000000508051211 */ /* 0x001fc800078ec0ff */
[----:B------:R0:W-:Y:S01]  /*95c0*/  @P1 SYNCS.ARRIVE.TRANS64.A1T0 RZ, [R5+URZ+0x58], RZ ;  /* 0x000058ff05ff19a7 */ /* 0x0001e2000810003f */
[----:B------:R-:W-:-:S04]  /*95d0*/  ISETP.NE.U32.AND P1, PT, R4, 0x1, PT ;  /* 0x000000010400780c */ /* 0x000fc80003f25070 */
[----:B------:R-:W-:Y:S02]  /*95e0*/  ISETP.GT.U32.AND P1, PT, R10, 0x3, !P1 ;  /* 0x000000030a00780c */ /* 0x000fe40004f24070 */
[----:B0-----:R-:W-:Y:S02]  /*95f0*/  SEL R5, RZ, 0x1, !P0 ;  /* 0x00000001ff057807 */ /* 0x001fe40004000000 */
[----:B------:R-:W-:Y:S02]  /*9600*/  ISETP.GE.U32.AND.EX P0, PT, R17, UR7, PT, P2 ;  /* 0x0000000711007c0c */ /* 0x000fe4000bf06120 */
[----:B------:R-:W-:-:S04]  /*9610*/  SEL R4, RZ, 0x1, !P1 ;  /* 0x00000001ff047807 */ /* 0x000fc80004800000 */
[----:B------:R-:W-:Y:S02]  /*9620*/  LOP3.LUT R0, R4, R0, R5, 0x96, !PT ;  /* 0x0000000004007212 */ /* 0x000fe400078e9605 */
[----:B------:R-:W-:-:S05]  /*9630*/  PRMT R4, RZ, 0x7610, R4 ;  /* 0x00007610ff047816 */ /* 0x000fca0000000004 */
[----:B------:R-:W-:Y:S05]  /*9640*/  @P0 BRA `(.L_x_306) ;  /* 0x0000000400540947 */ /* 0x000fea0003800000 */
[----:B------:R-:W0:Y:S01]  /*9650*/  S2R R15, SR_CTAID.X ;  /* 0x00000000000f7919 */ /* 0x000e220000002500 */
[----:B------:R-:W-:Y:S01]  /*9660*/  ULDC.64 UR6, c[0x0][0x628] ;  /* 0x00018a0000067ab9 */ /* 0x000fe20000000a00 */
[----:B------:R-:W-:Y:S01]  /*9670*/  ULDC UR8, c[0x0][0x630] ;  /* 0x00018c0000087ab9 */ /* 0x000fe20000000800 */
[----:B------:R-:W-:Y:S01]  /*9680*/  ISETP.NE.U32.AND P0, PT, RZ, UR6, PT ;  /* 0x00000006ff007c0c */ /* 0x000fe2000bf05070 */
[----:B------:R-:W1:Y:S01]  /*9690*/  S2R R20, SR_CTAID.Y ;  /* 0x0000000000147919 */ /* 0x000e620000002600 */
[----:B------:R-:W-:Y:S01]  /*96a0*/  ULDC UR9, c[0x0][0x150] ;  /* 0x0000540000097ab9 */ /* 0x000fe20000000800 */
[----:B------:R-:W-:Y:S01]  /*96b0*/  IMAD.MOV.U32 R4, RZ, RZ, R16 ;  /* 0x000000ffff047224 */ /* 0x000fe200078e0010 */
[----:B------:R-:W-:Y:S01]  /*96c0*/  ISETP.NE.AND.EX P0, PT, RZ, UR7, PT, P0 ;  /* 0x00000007ff007c0c */ /* 0x000fe2000bf05300 */
[----:B------:R-:W-:Y:S01]  /*96d0*/  IMAD.MOV.U32 R5, RZ, RZ, R17 ;  /* 0x000000ffff057224 */ /* 0x000fe200078e0011 */
[----:B0-----:R-:W-:-:S11]  /*96e0*/  I2FP.F32.U32 R22, R15 ;  /* 0x0000000f00167245 */ /* 0x001fd60000201000 */
[----:B------:R-:W-:Y:S05]  /*96f0*/  @!P0 BRA `(.L_x_307) ;  /* 0x0000000000288947 */ /* 0x000fea0003800000 */
[----:B------:R-:W-:Y:S02]  /*9700*/  ULDC UR5, c[0x0][0x634] ;  /* 0x00018d0000057ab9 */ /* 0x000fe40000000800 */
[----:B------:R-:W-:-:S05]  /*9710*/  IADD3 R5, P0, R16, UR5, RZ ;  /* 0x0000000510057c10 */ /* 0x000fca000ff1e0ff */
[----:B------:R-:W-:-:S04]  /*9720*/  IMAD.X R21, RZ, RZ, R17, P0 ;  /* 0x000000ffff157224 */ /* 0x000fc800000e0611 */
[----:B------:R-:W-:-:S04]  /*9730*/  IMAD.WIDE.U32 R6, R21, UR6, RZ ;  /* 0x0000000615067c25 */ /* 0x000fc8000f8e00ff */
[----:B------:R-:W-:-:S04]  /*9740*/  IMAD.WIDE.U32 R6, P0, R5, UR7, R6 ;  /* 0x0000000705067c25 */ /* 0x000fc8000f800006 */
[----:B------:R-:W-:-:S04]  /*9750*/  IMAD.WIDE.U32 R4, R5, UR6, RZ ;  /* 0x0000000605047c25 */ /* 0x000fc8000f8e00ff */
[----:B------:R-:W-:Y:S01]  /*9760*/  IMAD.MOV.U32 R4, RZ, RZ, R7 ;  /* 0x000000ffff047224 */ /* 0x000fe200078e0007 */
[----:B------:R-:W-:Y:S01]  /*9770*/  IADD3 RZ, P1, R5, R6, RZ ;  /* 0x0000000605ff7210 */ /* 0x000fe20007f3e0ff */
[----:B------:R-:W-:-:S04]  /*9780*/  IMAD.X R5, RZ, RZ, RZ, P0 ;  /* 0x000000ffff057224 */ /* 0x000fc800000e06ff */
[----:B------:R-:W-:-:S08]  /*9790*/  IMAD.WIDE.U32.X R4, R21, UR7, R4, P1 ;  /* 0x0000000715047c25 */ /* 0x000fd000088e0404 */
.L_x_307:
[--C-:B------:R-:W-:Y:S01]  /*97a0*/  SHF.R.U64 R14, R4, UR8, R5.reuse ;  /* 0x00000008040e7c19 */ /* 0x100fe20008001205 */
[----:B------:R-:W-:Y:S01]  /*97b0*/  FMUL R22, R22, UR9 ;  /* 0x0000000916167c20 */ /* 0x000fe20008400000 */
[----:B------:R-:W-:Y:S01]  /*97c0*/  SHF.R.U32.HI R4, RZ, UR8, R5 ;  /* 0x00000008ff047c19 */ /* 0x000fe20008011605 */
[----:B------:R-:W0:Y:S01]  /*97d0*/  LDC R6, c[0x0][0x144] ;  /* 0x00005100ff067b82 */ /* 0x000e220000000800 */
[----:B------:R-:W-:Y:S01]  /*97e0*/  IADD3 R5, P0, RZ, -R14, RZ ;  /* 0x8000000eff057210 */ /* 0x000fe20007f1e0ff */
[----:B------:R-:W-:Y:S01]  /*97f0*/  ULDC UR5, c[0x0][0x154] ;  /* 0x0000550000057ab9 */ /* 0x000fe20000000800 */
[----:B-1----:R-:W-:Y:S01]  /*9800*/  I2FP.F32.U32 R7, R20 ;  /* 0x0000001400077245 */ /* 0x002fe20000201000 */
[----:B------:R-:W1:Y:S01]  /*9810*/  F2I.U32.TRUNC.NTZ R22, R22 ;  /* 0x0000001600167305 */ /* 0x000e62000020f000 */
[----:B------:R-:W-:Y:S01]  /*9820*/  ULDC.64 UR6, c[0x0][0x620] ;  /* 0x0001880000067ab9 */ /* 0x000fe20000000a00 */
[----:B------:R-:W-:Y:S01]  /*9830*/  IMAD.X R4, RZ, RZ, ~R4, P0 ;  /* 0x000000ffff047224 */ /* 0x000fe200000e0e04 */
[----:B------:R-:W-:Y:S01]  /*9840*/  ISETP.NE.AND P2, PT, R2, 0x1, PT ;  /* 0x000000010200780c */ /* 0x000fe20003f45270 */
[----:B------:R-:W-:Y:S01]  /*9850*/  FMUL R23, R7, UR5 ;  /* 0x0000000507177c20 */ /* 0x000fe20008400000 */
[----:B------:R-:W2:Y:S01]  /*9860*/  LDC R25, c[0x0][0x148] ;  /* 0x00005200ff197b82 */ /* 0x000ea20000000800 */
[----:B------:R-:W-:Y:S01]  /*9870*/  IMAD R4, R4, UR6, RZ ;  /* 0x0000000604047c24 */ /* 0x000fe2000f8e02ff */
[----:B------:R-:W-:-:S03]  /*9880*/  ULDC UR5, c[0x0][0x618] ;  /* 0x0001860000057ab9 */ /* 0x000fc60000000800 */
[----:B------:R-:W3:Y:S01]  /*9890*/  F2I.U32.TRUNC.NTZ R23, R23 ;  /* 0x0000001700177305 */ /* 0x000ee2000020f000 */
[C---:B------:R-:W-:Y:S02]  /*98a0*/  IMAD R7, R5.reuse, UR7, R4 ;  /* 0x0000000705077c24 */ /* 0x040fe4000f8e0204 */
[----:B------:R-:W-:Y:S01]  /*98b0*/  IMAD.WIDE.U32 R4, R5, UR6, R16 ;  /* 0x0000000605047c25 */ /* 0x000fe2000f8e0010 */
[----:B------:R-:W-:Y:S02]  /*98c0*/  ULDC.64 UR6, c[0x0][0x640] ;  /* 0x0001900000067ab9 */ /* 0x000fe40000000a00 */
[----:B------:R-:W-:Y:S01]  /*98d0*/  ISETP.NE.U32.AND P0, PT, RZ, UR6, PT ;  /* 0x00000006ff007c0c */ /* 0x000fe2000bf05070 */
[----:B------:R-:W-:Y:S02]  /*98e0*/  IMAD.IADD R5, R5, 0x1, R7 ;  /* 0x0000000105057824 */ /* 0x000fe400078e0207 */
[----:B-1----:R-:W-:Y:S01]  /*98f0*/  IMAD.MOV R22, RZ, RZ, -R22 ;  /* 0x000000ffff167224 */ /* 0x002fe200078e0a16 */
[----:B------:R-:W-:-:S02]  /*9900*/  ISETP.NE.AND.EX P0, PT, RZ, UR7, PT, P0 ;  /* 0x00000007ff007c0c */ /* 0x000fc4000bf05300 */
[----:B------:R-:W-:Y:S01]  /*9910*/  SHF.R.U64 R21, R4, UR5, R5 ;  /* 0x0000000504157c19 */ /* 0x000fe20008001205 */
[----:B0-----:R-:W-:Y:S01]  /*9920*/  IMAD R15, R6, R22, R15 ;  /* 0x00000016060f7224 */ /* 0x001fe200078e020f */
[----:B------:R-:W-:Y:S01]  /*9930*/  SHF.R.U32.HI R4, RZ, UR5, R5 ;  /* 0x00000005ff047c19 */ /* 0x000fe20008011605 */
[----:B------:R-:W-:Y:S01]  /*9940*/  ULDC UR5, c[0x0][0x608] ;  /* 0x0001820000057ab9 */ /* 0x000fe20000000800 */
[----:B---3--:R-:W-:Y:S02]  /*9950*/  IMAD.MOV R6, RZ, RZ, -R23 ;  /* 0x000000ffff067224 */ /* 0x008fe400078e0a17 */
[--C-:B------:R-:W-:Y:S02]  /*9960*/  SHF.R.U64 R22, R21, UR5, R4.reuse ;  /* 0x0000000515167c19 */ /* 0x100fe40008001204 */
[----:B------:R-:W-:Y:S01]  /*9970*/  SHF.R.U32.HI R5, RZ, UR5, R4 ;  /* 0x00000005ff057c19 */ /* 0x000fe20008011604 */
[----:B------:R-:W-:Y:S01]  /*9980*/  ULDC UR5, c[0x0][0x658] ;  /* 0x0001960000057ab9 */ /* 0x000fe20000000800 */
[----:B--2---:R-:W-:-:S02]  /*9990*/  @P2 IMAD R15, R25, R6, R20 ;  /* 0x00000006190f2224 */ /* 0x004fc400078e0214 */
[--C-:B------:R-:W-:Y:S02]  /*99a0*/  SHF.R.U64 R20, R22, UR5, R5.reuse ;  /* 0x0000000516147c19 */ /* 0x100fe40008001205 */
[----:B------:R-:W-:-:S03]  /*99b0*/  SHF.R.U32.HI R23, RZ, UR5, R5 ;  /* 0x00000005ff177c19 */ /* 0x000fc60008011605 */
[----:B------:R-:W-:Y:S02]  /*99c0*/  IMAD.MOV.U32 R6, RZ, RZ, R20 ;  /* 0x000000ffff067224 */ /* 0x000fe400078e0014 */
[----:B------:R-:W-:Y:S01]  /*99d0*/  IMAD.MOV.U32 R5, RZ, RZ, R23 ;  /* 0x000000ffff057224 */ /* 0x000fe200078e0017 */
[----:B------:R-:W-:Y:S06]  /*99e0*/  @!P0 BRA `(.L_x_308) ;  /* 0x00000000002c8947 */ /* 0x000fec0003800000 */
        /* <DEDUP_REMOVED lines=9> */
[----:B------:R-:W-:-:S04]  /*9a80*/  IMAD.WIDE.U32.X R4, R23, UR7, R4, P1 ;  /* 0x0000000717047c25 */ /* 0x000fc800088e0404 */
[----:B------:R-:W-:-:S07]  /*9a90*/  IMAD.MOV.U32 R6, RZ, RZ, R4 ;  /* 0x000000ffff067224 */ /* 0x000fce00078e0004 */
.L_x_308:
[----:B------:R-:W-:Y:S01]  /*9aa0*/  ULDC UR5, c[0x0][0x648] ;  /* 0x0001920000057ab9 */ /* 0x000fe20000000800 */
[----:B------:R-:W-:Y:S01]  /*9ab0*/  LOP3.LUT R4, R22, UR16, RZ, 0xc0, !PT ;  /* 0x0000001016047c12 */ /* 0x000fe2000f8ec0ff */
[----:B------:R-:W-:Y:S01]  /*9ac0*/  ULDC UR6, c[0x0][0x610] ;  /* 0x0001840000067ab9 */ /* 0x000fe20000000800 */
[----:B------:R-:W-:Y:S01]  /*9ad0*/  SHF.R.U64 R5, R6, UR5, R5 ;  /* 0x0000000506057c19 */ /* 0x000fe20008001205 */
[----:B------:R-:W-:Y:S01]  /*9ae0*/  ULDC UR5, c[0x0][0x638] ;  /* 0x00018e0000057ab9 */ /* 0x000fe20000000800 */
[----:B------:R-:W-:Y:S01]  /*9af0*/  LOP3.LUT R21, R21, UR4, RZ, 0xc0, !PT ;  /* 0x0000000415157c12 */ /* 0x000fe2000f8ec0ff */
[----:B------:R-:W-:Y:S02]  /*9b00*/  IMAD.MOV.U32 R6, RZ, RZ, R14 ;  /* 0x000000ffff067224 */ /* 0x000fe400078e000e */
[----:B------:R-:W-:Y:S02]  /*9b10*/  IMAD.MOV R7, RZ, RZ, -R5 ;  /* 0x000000ffff077224 */ /* 0x000fe400078e0a05 */
[----:B------:R-:W-:-:S02]  /*9b20*/  IMAD R4, R5, UR17, R4 ;  /* 0x0000001105047c24 */ /* 0x000fc4000f8e0204 */
[----:B------:R-:W-:Y:S01]  /*9b30*/  IMAD R20, R7, UR5, R20 ;  /* 0x0000000507147c24 */ /* 0x000fe2000f8e0214 */
[----:B------:R-:W-:Y:S01]  /*9b40*/  ULDC UR5, c[0x0][0x600] ;  /* 0x0001800000057ab9 */ /* 0x000fe20000000800 */
[----:B------:R-:W-:Y:S02]  /*9b50*/  IMAD R15, R4, UR6, R15 ;  /* 0x00000006040f7c24 */ /* 0x000fe4000f8e020f */
[----:B------:R-:W-:Y:S02]  /*9b60*/  IMAD R20, R20, UR5, R21 ;  /* 0x0000000514147c24 */ /* 0x000fe4000f8e0215 */
[----:B------:R-:W-:-:S03]  /*9b70*/  IMAD.MOV.U32 R4, RZ, RZ, 0x1 ;  /* 0x00000001ff047424 */ /* 0x000fc600078e00ff */
[----:B------:R-:W-:Y:S02]  /*9b80*/  SEL R7, R20, R15, !P2 ;  /* 0x0000000f14077207 */ /* 0x000fe40005000000 */
[----:B------:R-:W-:-:S07]  /*9b90*/  SEL R21, R15, R20, !P2 ;  /* 0x000000140f157207 */ /* 0x000fce0005000000 */
.L_x_306:
[----:B------:R-:W-:Y:S05]  /*9ba0*/  BSYNC B1 ;  /* 0x0000000000017941 */ /* 0x000fea0003800000 */
.L_x_305:
[----:B------:R-:W-:-:S13]  /*9bb0*/  LOP3.LUT P0, RZ, R4, 0xff, RZ, 0xc0, !PT ;  /* 0x000000ff04ff7812 */ /* 0x000fda000780c0ff */
[----:B------:R-:W-:Y:S05]  /*9bc0*/  @P0 BRA `(.L_x_309) ;  /* 0xfffffff400340947 */ /* 0x000fea000383ffff */
[----:B------:R-:W-:Y:S05]  /*9bd0*/  BSYNC B0 ;  /* 0x0000000000007941 */ /* 0x000fea0003800000 */
.L_x_298:
[----:B------:R-:W-:-:S03]  /*9be0*/  UMOV UR5, 0xffffffff ;  /* 0xffffffff00057882 */ /* 0x000fc60000000000 */
[----:B------:R-:W-:Y:S05]  /*9bf0*/  BRA.DIV UR5, `(.L_x_310) ;  /* 0x0000000605147947 */ /* 0x000fea000b800000 */
[----:B------:R-:W-:-:S13]  /*9c00*/  ELECT P6, URZ, PT ;  /* 0x00000000003f782f */ /* 0x000fda00038c0000 */
.L_x_324:
[----:B------:R-:W-:Y:S04]  /*9c10*/  BSSY B0, `(.L_x_311) ;  /* 0x000002b000007945 */ /* 0x000fe80003800000 */
[----:B------:R-:W-:Y:S05]  /*9c20*/  @!P6 BRA `(.L_x_312) ;  /* 0x0000000000a4e947 */ /* 0x000fea0003800000 */
[----:B------:R-:W-:-:S04]  /*9c30*/  LOP3.LUT R19, R19, 0x2, RZ, 0xfc, !PT ;  /* 0x0000000213137812 */ /* 0x000fc800078efcff */
[----:B------:R-:W-:-:S13]  /*9c40*/  ISETP.NE.AND P0, PT, R19, 0x3, PT ;  /* 0x000000031300780c */ /* 0x000fda0003f05270 */
[----:B------:R-:W-:Y:S05]  /*9c50*/  @!P0 BRA `(.L_x_313) ;  /* 0x0000000000048947 */ /* 0x000fea0003800000 */
[----:B------:R-:W-:Y:S01]  /*9c60*/  BPT.TRAP 0x1 ;  /* 0x000000040000795c */ /* 0x000fe20000300000 */
.L_x_313:
[----:B------:R-:W0:Y:S01]  /*9c70*/  S2R R5, SR_CgaCtaId ;  /* 0x0000000000057919 */ /* 0x000e220000008800 */
[----:B------:R-:W-:Y:S02]  /*9c80*/  MOV R2, 0x400 ;  /* 0x0000040000027802 */ /* 0x000fe40000000f00 */
[----:B------:R-:W-:Y:S02]  /*9c90*/  SHF.L.U32 R4, R0, 0x1f, RZ ;  /* 0x0000001f00047819 */ /* 0x000fe400000006ff */
[----:B0-----:R-:W-:-:S05]  /*9ca0*/  LEA R2, R5, R2, 0x18 ;  /* 0x0000000205027211 */ /* 0x001fca00078ec0ff */
[----:B------:R-:W-:-:S04]  /*9cb0*/  VIADD R2, R2, 0x20 ;  /* 0x0000002002027836 */ /* 0x000fc80000000000 */
[C---:B------:R-:W-:Y:S02]  /*9cc0*/  IMAD R7, R3.reuse, 0x8, R2 ;  /* 0x0000000803077824 */ /* 0x040fe400078e0202 */
[----:B------:R-:W-:Y:S02]  /*9cd0*/  VIADD R3, R3, 0x1 ;  /* 0x0000000103037836 */ /* 0x000fe40000000000 */
[----:B------:R-:W0:Y:S03]  /*9ce0*/  SYNCS.PHASECHK.TRANS64.TRYWAIT P0, [R7+URZ], R4 ;  /* 0x00000004070075a7 */ /* 0x000e26000800017f */
[----:B------:R-:W-:-:S04]  /*9cf0*/  ISETP.NE.AND P1, PT, R3, 0x4, PT ;  /* 0x000000040300780c */ /* 0x000fc80003f25270 */
[----:B------:R-:W-:Y:S02]  /*9d00*/  SEL R5, RZ, 0x1, P1 ;  /* 0x00000001ff057807 */ /* 0x000fe40000800000 */
[----:B------:R-:W-:Y:S02]  /*9d10*/  SEL R3, R3, RZ, P1 ;  /* 0x000000ff03037207 */ /* 0x000fe40000800000 */
[----:B------:R-:W-:-:S03]  /*9d20*/  LOP3.LUT R6, R0, R5, RZ, 0x3c, !PT ;  /* 0x0000000500067212 */ /* 0x000fc600078e3cff */
[----:B------:R-:W-:Y:S01]  /*9d30*/  IMAD R8, R3, 0x8, R2 ;  /* 0x0000000803087824 */ /* 0x000fe200078e0202 */
[----:B------:R-:W-:Y:S01]  /*9d40*/  SHF.L.U32 R5, R6, 0x1f, RZ ;  /* 0x0000001f06057819 */ /* 0x000fe200000006ff */
[----:B0-----:R-:W-:Y:S06]  /*9d50*/  @!P0 BRA `(.L_x_314) ;  /* 0x0000000000dc8947 */ /* 0x001fec0003800000 */
.L_x_325:
[----:B------:R-:W1:Y:S01]  /*9d60*/  SYNCS.PHASECHK.TRANS64.TRYWAIT P0, [R8+URZ], R5 ;  /* 0x00000005080075a7 */ /* 0x000e62000800017f */
[----:B------:R-:W-:-:S05]  /*9d70*/  VIADD R0, R3, 0x1 ;  /* 0x0000000103007836 */ /* 0x000fca0000000000 */
[----:B------:R-:W-:-:S04]  /*9d80*/  ISETP.NE.AND P1, PT, R0, 0x4, PT ;  /* 0x000000040000780c */ /* 0x000fc80003f25270 */
[----:B------:R-:W-:Y:S02]  /*9d90*/  SEL R3, RZ, 0x1, P1 ;  /* 0x00000001ff037807 */ /* 0x000fe40000800000 */
[----:B0-----:R-:W-:Y:S02]  /*9da0*/  SEL R7, R0, RZ, P1 ;  /* 0x000000ff00077207 */ /* 0x001fe40000800000 */
[----:B------:R-:W-:-:S03]  /*9db0*/  LOP3.LUT R9, R6, R3, RZ, 0x3c, !PT ;  /* 0x0000000306097212 */ /* 0x000fc600078e3cff */
[----:B------:R-:W-:Y:S01]  /*9dc0*/  IMAD R11, R7, 0x8, R2 ;  /* 0x00000008070b7824 */ /* 0x000fe200078e0202 */
[----:B------:R-:W-:Y:S01]  /*9dd0*/  SHF.L.U32 R6, R9, 0x1f, RZ ;  /* 0x0000001f09067819 */ /* 0x000fe200000006ff */
[----:B-1----:R-:W-:Y:S06]  /*9de0*/  @!P0 BRA `(.L_x_315) ;  /* 0x0000000000cc8947 */ /* 0x002fec0003800000 */
.L_x_326:
[----:B------:R-:W1:Y:S01]  /*9df0*/  SYNCS.PHASECHK.TRANS64.TRYWAIT P0, [R11+URZ], R6 ;  /* 0x000000060b0075a7 */ /* 0x000e62000800017f */
[----:B------:R-:W-:-:S05]  /*9e00*/  VIADD R0, R7, 0x1 ;  /* 0x0000000107007836 */ /* 0x000fca0000000000 */
[----:B------:R-:W-:-:S04]  /*9e10*/  ISETP.NE.AND P1, PT, R0, 0x4, PT ;  /* 0x000000040000780c */ /* 0x000fc80003f25270 */
[----:B------:R-:W-:Y:S02]  /*9e20*/  SEL R4, RZ, 0x1, P1 ;  /* 0x00000001ff047807 */ /* 0x000fe40000800000 */
[----:B------:R-:W-:Y:S02]  /*9e30*/  SEL R3, R0, RZ, P1 ;  /* 0x000000ff00037207 */ /* 0x000fe40000800000 */
[----:B------:R-:W-:Y:S01]  /*9e40*/  LOP3.LUT R0, R9, R4, RZ, 0x3c, !PT ;  /* 0x0000000409007212 */ /* 0x000fe200078e3cff */
[----:B-1----:R-:W-:Y:S06]  /*9e50*/  @!P0 BRA `(.L_x_316) ;  /* 0x0000000000c48947 */ /* 0x002fec0003800000 */
.L_x_327:
[----:B------:R-:W-:Y:S01]  /*9e60*/  IMAD R3, R3, 0x8, R2 ;  /* 0x0000000803037824 */ /* 0x000fe200078e0202 */
[----:B------:R-:W-:-:S07]  /*9e70*/  SHF.L.U32 R0, R0, 0x1f, RZ ;  /* 0x0000001f00007819 */ /* 0x000fce00000006ff */
.L_x_317:
[----:B--2---:R2:W3:Y:S02]  /*9e80*/  SYNCS.PHASECHK.TRANS64.TRYWAIT P0, [R3+URZ], R0 ;  /* 0x00000000030075a7 */ /* 0x0044e4000800017f */
[----:B---3--:R-:W-:Y:S05]  /*9e90*/  @!P0 NANOSLEEP.SYNCS 0x989680 ;  /* 0x009896800000895d */ /* 0x008fea0003900000 */
[----:B------:R-:W3:Y:S02]  /*9ea0*/  @!P0 SYNCS.PHASECHK.TRANS64 P0, [R3+URZ], R0 ;  /* 0x00000000030085a7 */ /* 0x000ee4000800007f */
[----:B---3--:R-:W-:Y:S05]  /*9eb0*/  @!P0 BRA `(.L_x_317) ;  /* 0xfffffffc00f08947 */ /* 0x008fea000383ffff */
.L_x_312:
[----:B------:R-:W-:Y:S05]  /*9ec0*/  BSYNC B0 ;  /* 0x0000000000007941 */ /* 0x000fea0003800000 */
.L_x_311:
[----:B------:R-:W-:Y:S05]  /*9ed0*/  EXIT ;  /* 0x000000000000794d */ /* 0x000fea0003800000 */
.L_x_21:
[----:B---3--:R3:W4:Y:S02]  /*9ee0*/  SYNCS.PHASECHK.TRANS64.TRYWAIT P1, [R3+URZ], R0 ;  /* 0x00000000030075a7 */ /* 0x008724000802017f */
[----:B----4-:R-:W-:Y:S05]  /*9ef0*/  @!P1 NANOSLEEP.SYNCS 0x989680 ;  /* 0x009896800000995d */ /* 0x010fea0003900000 */
[----:B------:R-:W4:Y:S02]  /*9f00*/  @!P1 SYNCS.PHASECHK.TRANS64 P1, [R3+URZ], R0 ;  /* 0x00000000030095a7 */ /* 0x000f24000802007f */
[----:B----4-:R-:W-:Y:S05]  /*9f10*/  @!P1 BRA `(.L_x_21) ;  /* 0xfffffffc00f09947 */ /* 0x010fea000383ffff */
[----:B------:R-:W-:Y:S05]  /*9f20*/  BRA `(.L_x_20) ;  /* 0xffffff7400607947 */ /* 0x000fea000383ffff */
.L_x_26:
[----:B-1----:R1:W2:Y:S02]  /*9f30*/  SYNCS.PHASECHK.TRANS64.TRYWAIT P1, [R5+URZ], R4 ;  /* 0x00000004050075a7 */ /* 0x0022a4000802017f */
[----:B--2---:R-:W-:Y:S05]  /*9f40*/  @!P1 NANOSLEEP.SYNCS 0x989680 ;  /* 0x009896800000995d */ /* 0x004fea0003900000 */
[----:B------:R-:W2:Y:S02]  /*9f50*/  @!P1 SYNCS.PHASECHK.TRANS64 P1, [R5+URZ], R4 ;  /* 0x00000004050095a7 */ /* 0x000ea4000802007f */
[----:B--2---:R-:W-:Y:S05]  /*9f60*/  @!P1 BRA `(.L_x_26) ;  /* 0xfffffffc00f09947 */ /* 0x004fea000383ffff */
[----:B------:R-:W-:Y:S05]  /*9f70*/  BRA `(.L_x_25) ;  /* 0xffffff7800507947 */ /* 0x000fea000383ffff */
.L_x_299:
[----:B------:R-:W-:Y:S01]  /*9f80*/  BSSY B1, `(.L_x_318) ;  /* 0x0000006000017945 */ /* 0x000fe20003800000 */
[----:B------:R-:W-:-:S07]  /*9f90*/  IMAD.MOV.U32 R15, RZ, RZ, -0x1 ;  /* 0xffffffffff0f7424 */ /* 0x000fce00078e00ff */
[----:B------:R-:W-:Y:S05]  /*9fa0*/  WARPSYNC.COLLECTIVE R15, `(.L_x_319) ;  /* 0x000000000f0c7348 */ /* 0x000fea0003c00000 */
[----:B------:R-:W-:Y:S02]  /*9fb0*/  ELECT P6, UR62, PT ;  /* 0x00000000003e782f */ /* 0x000fe400038c0000 */
[----:B------:R-:W-:Y:S01]  /*9fc0*/  MOV R14, UR62 ;  /* 0x0000003e000e7c02 */ /* 0x000fe20008000f00 */
[----:B------:R-:W-:Y:S10]  /*9fd0*/  ENDCOLLECTIVE ;  /* 0x000000000000791b */ /* 0x000ff40003800000 */
.L_x_319:
[----:B------:R-:W-:Y:S05]  /*9fe0*/  BSYNC B1 ;  /* 0x0000000000017941 */ /* 0x000fea0003800000 */
.L_x_318:
[----:B------:R-:W-:Y:S05]  /*9ff0*/  BRA `(.L_x_320) ;  /* 0xfffffff000347947 */ /* 0x000fea000383ffff */
.L_x_302:
[----:B0-----:R0:W1:Y:S02]  /*a000*/  SYNCS.PHASECHK.TRANS64.TRYWAIT P0, [R20+URZ+0x20], R7 ;  /* 0x00002007140075a7 */ /* 0x001064000800017f */
[----:B-1----:R-:W-:Y:S05]  /*a010*/  @!P0 NANOSLEEP.SYNCS 0x989680 ;  /* 0x009896800000895d */ /* 0x002fea0003900000 */
[----:B------:R-:W1:Y:S02]  /*a020*/  @!P0 SYNCS.PHASECHK.TRANS64 P0, [R20+URZ+0x20], R7 ;  /* 0x00002007140085a7 */ /* 0x000e64000800007f */
[----:B-1----:R-:W-:Y:S05]  /*a030*/  @!P0 BRA `(.L_x_302) ;  /* 0xfffffffc00f08947 */ /* 0x002fea000383ffff */
[----:B------:R-:W-:Y:S05]  /*a040*/  BRA `(.L_x_321) ;  /* 0xfffffff000747947 */ /* 0x000fea000383ffff */
.L_x_310:
[----:B------:R-:W-:Y:S01]  /*a050*/  BSSY B0, `(.L_x_322) ;  /* 0x0000006000007945 */ /* 0x000fe20003800000 */
[----:B------:R-:W-:-:S07]  /*a060*/  IMAD.MOV.U32 R15, RZ, RZ, -0x1 ;  /* 0xffffffffff0f7424 */ /* 0x000fce00078e00ff */
[----:B------:R-:W-:Y:S05]  /*a070*/  WARPSYNC.COLLECTIVE R15, `(.L_x_323) ;  /* 0x000000000f0c7348 */ /* 0x000fea0003c00000 */
[----:B------:R-:W-:Y:S02]  /*a080*/  ELECT P6, UR62, PT ;  /* 0x00000000003e782f */ /* 0x000fe400038c0000 */
[----:B------:R-:W-:Y:S01]  /*a090*/  MOV R14, UR62 ;  /* 0x0000003e000e7c02 */ /* 0x000fe20008000f00 */
[----:B------:R-:W-:Y:S10]  /*a0a0*/  ENDCOLLECTIVE ;  /* 0x000000000000791b */ /* 0x000ff40003800000 */
.L_x_323:
[----:B------:R-:W-:Y:S05]  /*a0b0*/  BSYNC B0 ;  /* 0x0000000000007941 */ /* 0x000fea0003800000 */
.L_x_322:
[----:B------:R-:W-:Y:S05]  /*a0c0*/  BRA `(.L_x_324) ;  /* 0xfffffff800d07947 */ /* 0x000fea000383ffff */
.L_x_314:
[----:B0-----:R0:W1:Y:S02]  /*a0d0*/  SYNCS.PHASECHK.TRANS64.TRYWAIT P0, [R7+URZ], R4 ;  /* 0x00000004070075a7 */ /* 0x001064000800017f */
[----:B-1----:R-:W-:Y:S05]  /*a0e0*/  @!P0 NANOSLEEP.SYNCS 0x989680 ;  /* 0x009896800000895d */ /* 0x002fea0003900000 */
[----:B------:R-:W1:Y:S02]  /*a0f0*/  @!P0 SYNCS.PHASECHK.TRANS64 P0, [R7+URZ], R4 ;  /* 0x00000004070085a7 */ /* 0x000e64000800007f */
[----:B-1----:R-:W-:Y:S05]  /*a100*/  @!P0 BRA `(.L_x_314) ;  /* 0xfffffffc00f08947 */ /* 0x002fea000383ffff */
[----:B------:R-:W-:Y:S05]  /*a110*/  BRA `(.L_x_325) ;  /* 0xfffffffc00107947 */ /* 0x000fea000383ffff */
.L_x_315:
[----:B0-----:R0:W1:Y:S02]  /*a120*/  SYNCS.PHASECHK.TRANS64.TRYWAIT P0, [R8+URZ], R5 ;  /* 0x00000005080075a7 */ /* 0x001064000800017f */
[----:B-1----:R-:W-:Y:S05]  /*a130*/  @!P0 NANOSLEEP.SYNCS 0x989680 ;  /* 0x009896800000895d */ /* 0x002fea0003900000 */
[----:B------:R-:W1:Y:S02]  /*a140*/  @!P0 SYNCS.PHASECHK.TRANS64 P0, [R8+URZ], R5 ;  /* 0x00000005080085a7 */ /* 0x000e64000800007f */
[----:B-1----:R-:W-:Y:S05]  /*a150*/  @!P0 BRA `(.L_x_315) ;  /* 0xfffffffc00f08947 */ /* 0x002fea000383ffff */
[----:B------:R-:W-:Y:S05]  /*a160*/  BRA `(.L_x_326) ;  /* 0xfffffffc00207947 */ /* 0x000fea000383ffff */
.L_x_316:
[----:B-1----:R1:W2:Y:S02]  /*a170*/  SYNCS.PHASECHK.TRANS64.TRYWAIT P0, [R11+URZ], R6 ;  /* 0x000000060b0075a7 */ /* 0x0022a4000800017f */
[----:B--2---:R-:W-:Y:S05]  /*a180*/  @!P0 NANOSLEEP.SYNCS 0x989680 ;  /* 0x009896800000895d */ /* 0x004fea0003900000 */
[----:B------:R-:W2:Y:S02]  /*a190*/  @!P0 SYNCS.PHASECHK.TRANS64 P0, [R11+URZ], R6 ;  /* 0x000000060b0085a7 */ /* 0x000ea4000800007f */
[----:B--2---:R-:W-:Y:S05]  /*a1a0*/  @!P0 BRA `(.L_x_316) ;  /* 0xfffffffc00f08947 */ /* 0x004fea000383ffff */
[----:B------:R-:W-:Y:S05]  /*a1b0*/  BRA `(.L_x_327) ;  /* 0xfffffffc00287947 */ /* 0x000fea000383ffff */
.L_x_328:
[----:B------:R-:W-:-:S00]  /*a1c0*/  BRA `(.L_x_328) ;  /* 0xfffffffc00fc7947 */ /* 0x000fc0000383ffff */
[----:B------:R-:W-:-:S00]  /*a1d0*/  NOP ;  /* 0x0000000000007918 */ /* 0x000fc00000000000 */
        /* <DEDUP_REMOVED lines=10> */
.L_x_329:


//--------------------- .nv.global.init           --------------------------
	.section	.nv.global.init,"aw",@progbits
.nv.global.init:
	.type		$str$22,@object
	.size		$str$22,($str$23 - $str$22)
$str$22:
        /*0000*/ 	.byte	0x6b, 0x5f, 0x74, 0x69, 0x6c, 0x65, 0x5f, 0x63, 0x6f, 0x75, 0x6e, 0x74, 0x20, 0x3e, 0x3d, 0x20
        /*0010*/ 	.byte	0x31, 0x00
	.type		$str$23,@object
	.size		$str$23,(__unnamed_1 - $str$23)
$str$23:
        /*0012*/ 	.byte	0x2f, 0x74, 0x6d, 0x70, 0x2f, 0x63, 0x75, 0x74, 0x6c, 0x61, 0x73, 0x73, 0x5f, 0x73, 0x77, 0x65
        /*0022*/ 	.byte	0x65, 0x70, 0x5f, 0x73, 0x72, 0x63, 0x2f, 0x69, 0x6e, 0x63, 0x6c, 0x75, 0x64, 0x65, 0x2f, 0x63
        /*0032*/ 	.byte	0x75, 0x74, 0x6c, 0x61, 0x73, 0x73, 0x2f, 0x67, 0x65, 0x6d, 0x6d, 0x2f, 0x63, 0x6f, 0x6c, 0x6c
        /*0042*/ 	.byte	0x65, 0x63, 0x74, 0x69, 0x76, 0x65, 0x2f, 0x73, 0x6d, 0x39, 0x30, 0x5f, 0x6d, 0x6d, 0x61, 0x5f
        /*0052*/ 	.byte	0x74, 0x6d, 0x61, 0x5f, 0x67, 0x6d, 0x6d, 0x61, 0x5f, 0x73, 0x73, 0x5f, 0x77, 0x61, 0x72, 0x70
        /*0062*/ 	.byte	0x73, 0x70, 0x65, 0x63, 0x69, 0x61, 0x6c, 0x69, 0x7a, 0x65, 0x64, 0x2e, 0x68, 0x70, 0x70, 0x00
	.type		__unnamed_1,@object
	.size		__unnamed_1,(.L_0 - __unnamed_1)
__unnamed_1:
        /*0072*/ 	.byte	0x76, 0x6f, 0x69, 0x64, 0x20, 0x63, 0x75, 0x74, 0x6c, 0x61, 0x73, 0x73, 0x3a, 0x3a, 0x67, 0x65
        /* <DEDUP_REMOVED lines=172> */
        /*0b42*/ 	.byte	0x75, 0x74, 0x65, 0x3a, 0x3a, 0x69, 0x64, 0x65, 0x6e, 0x74, 0x69, 0x74, 0x79, 0x5d, 0x00
.L_0:


//--------------------- .nv.shared._ZN7cutlass13device_kernelINS_4gemm6kernel13GemmUniversalIN4cute5tupleIJiiiiEEENS1_10collective13CollectiveMmaINS1_34MainloopSm90TmaGmmaWarpSpecializedILi4ENS5_IJNS4_1CILi1EEENSA_ILi2EEESB_EEENS1_35KernelTmaWarpSpecializedCooperativeEEENS5_IJNSA_ILi128EEENSA_ILi256EEESG_EEEaNS5_IJlSB_lEEEaSJ_NS4_8TiledMMAINS4_8MMA_AtomIJNS4_4SM904GMMA27MMA_64x256x32_S32S8S8_SS_TNEEEENS4_6LayoutINS5_IJSC_SB_SB_EEENS5_IJSB_NSA_ILi0EEESS_EEEEENS5_IJNS4_10UnderscoreESV_SV_EEEEENS4_23SM90_TMA_LOAD_MULTICASTENS4_14ComposedLayoutINS4_7SwizzleILi3ELi4ELi3EEENS4_18smem_ptr_flag_bitsILi8EEENSQ_INS5_IJNSA_ILi8EEESG_EEENS5_IJSG_SB_EEEEEEEvNS4_8identityENS4_13SM90_TMA_LOADES18_vS19_EENS_8epilogue10collective6detail29Sm90TmaWarpSpecializedAdapterINS1D_15DefaultEpilogueIaSJ_SJ_NS1C_6thread17LinearCombinationIaLi1EiiLNS1H_9ScaleType4KindE0ELNS_15FloatRoundStyleE2EaEENS1_15EpilogueDefaultEEEEEvvEEEEvNT_6ParamsE --------------------------
	.section	.nv.shared._ZN7cutlass13device_kernelINS_4gemm6kernel13GemmUniversalIN4cute5tupleIJiiiiEEENS1_10collective13CollectiveMmaINS1_34MainloopSm90TmaGmmaWarpSpecializedILi4ENS5_IJNS4_1CILi1EEENSA_ILi2EEESB_EEENS1_35KernelTmaWarpSpecializedCooperativeEEENS5_IJNSA_ILi128EEENSA_ILi256EEESG_EEEaNS5_IJlSB_lEEEaSJ_NS4_8TiledMMAINS4_8MMA_AtomIJNS4_4SM904GMMA27MMA_64x256x32_S32S8S8_SS_TNEEEENS4_6LayoutINS5_IJSC_SB_SB_EEENS5_IJSB_NSA_ILi0EEESS_EEEEENS5_IJNS4_10UnderscoreESV_SV_EEEEENS4_23SM90_TMA_LOAD_MULTICASTENS4_14ComposedLayoutINS4_7SwizzleILi3ELi4ELi3EEENS4_18smem_ptr_flag_bitsILi8EEENSQ_INS5_IJNSA_ILi8EEESG_EEENS5_IJSG_SB_EEEEEEEvNS4_8identityENS4_13SM90_TMA_LOADES18_vS19_EENS_8epilogue10collective6detail29Sm90TmaWarpSpecializedAdapterINS1D_15DefaultEpilogueIaSJ_SJ_NS1C_6thread17LinearCombinationIaLi1EiiLNS1H_9ScaleType4KindE0ELNS_15FloatRoundStyleE2EaEENS1_15EpilogueDefaultEEEEEvvEEEEvNT_6ParamsE,"aw",@nobits
	.sectionflags	@""
	.align	16
	.zero		1024


//--------------------- .nv.shared.reserved.0     --------------------------
	.section	.nv.shared.reserved.0,"aw",@nobits
	.weak		__nv_reservedSMEM_offset_0_alias
	.size		__nv_reservedSMEM_offset_0_alias, 0, 0
	.other		__nv_reservedSMEM_offset_0_alias,@"STO_CUDA_RESERVED_SHARED STV_DEFAULT"
__nv_reservedSMEM_offset_0_alias:
	.zero		0


//--------------------- .nv.global                --------------------------
	.section	.nv.global,"aw",@nobits
.nv.global:
	.type		_ZN39_INTERNAL_251661f4_4_k_cu_2d2675a3_48084cute1_E,@object
	.size		_ZN39_INTERNAL_251661f4_4_k_cu_2d2675a3_48084cute1_E,(_ZN39_INTERNAL_251661f4_4_k_cu_2d2675a3_48084cuda3std3__45__cpo6cbeginE - _ZN39_INTERNAL_251661f4_4_k_cu_2d2675a3_48084cute1_E)
_ZN39_INTERNAL_251661f4_4_k_cu_2d2675a3_48084cute1_E:
	.zero		1
	.type		_ZN39_INTERNAL_251661f4_4_k_cu_2d2675a3_48084cuda3std3__45__cpo6cbeginE,@object
	.size		_ZN39_INTERNAL_251661f4_4_k_cu_2d2675a3_48084cuda3std3__45__cpo6cbeginE,(_ZN39_INTERNAL_251661f4_4_k_cu_2d2675a3_48084cuda3std3__48in_placeE - _ZN39_INTERNAL_251661f4_4_k_cu_2d2675a3_48084cuda3std3__45__cpo6cbeginE)
_ZN39_INTERNAL_251661f4_4_k_cu_2d2675a3_48084cuda3std3__45__cpo6cbeginE:
	.zero		1
	.type		_ZN39_INTERNAL_251661f4_4_k_cu_2d2675a3_48084cuda3std3__48in_placeE,@object
	.size		_ZN39_INTERNAL_251661f4_4_k_cu_2d2675a3_48084cuda3std3__48in_placeE,(_ZN39_INTERNAL_251661f4_4_k_cu_2d2675a3_48084cuda3std6ranges3__45__cpo9iter_moveE - _ZN39_INTERNAL_251661f4_4_k_cu_2d2675a3_48084cuda3std3__48in_placeE)
_ZN39_INTERNAL_251661f4_4_k_cu_2d2675a3_48084cuda3std3__48in_placeE:
	.zero		1
	.type		_ZN39_INTERNAL_251661f4_4_k_cu_2d2675a3_48084cuda3std6ranges3__45__cpo9iter_moveE,@object
	.size		_ZN39_INTERNAL_251661f4_4_k_cu_2d2675a3_48084cuda3std6ranges3__45__cpo9iter_moveE,(_ZN39_INTERNAL_251661f4_4_k_cu_2d2675a3_48084cuda3std3__45__cpo5beginE - _ZN39_INTERNAL_251661f4_4_k_cu_2d2675a3_48084cuda3std6ranges3__45__cpo9iter_moveE)
_ZN39_INTERNAL_251661f4_4_k_cu_2d2675a3_48084cuda3std6ranges3__45__cpo9iter_moveE:
	.zero		1
	.type		_ZN39_INTERNAL_251661f4_4_k_cu_2d2675a3_48084cuda3std3__45__cpo5beginE,@object
	.size		_ZN39_INTERNAL_251661f4_4_k_cu_2d2675a3_48084cuda3std3__45__cpo5beginE,(_ZN39_INTERNAL_251661f4_4_k_cu_2d2675a3_48084cuda3std3__441_GLOBAL__N__251661f4_4_k_cu_2d2675a3_48086ignoreE - _ZN39_INTERNAL_251661f4_4_k_cu_2d2675a3_48084cuda3std3__45__cpo5beginE)
_ZN39_INTERNAL_251661f4_4_k_cu_2d2675a3_48084cuda3std3__45__cpo5beginE:
	.zero		1
	.type		_ZN39_INTERNAL_251661f4_4_k_cu_2d2675a3_48084cuda3std3__441_GLOBAL__N__251661f4_4_k_cu_2d2675a3_48086ignoreE,@object
	.size		_ZN39_INTERNAL_251661f4_4_k_cu_2d2675a3_48084cuda3std3__441_GLOBAL__N__251661f4_4_k_cu_2d2675a3_48086ignoreE,(_ZN39_INTERNAL_251661f4_4_k_cu_2d2675a3_48084cute7productE - _ZN39_INTERNAL_251661f4_4_k_cu_2d2675a3_48084cuda3std3__441_GLOBAL__N__251661f4_4_k_cu_2d2675a3_48086ignoreE)
_ZN39_INTERNAL_251661f4_4_k_cu_2d2675a3_48084cuda3std3__441_GLOBAL__N__251661f4_4_k_cu_2d2675a3_48086ignoreE:
	.zero		1
	.type		_ZN39_INTERNAL_251661f4_4_k_cu_2d2675a3_48084cute7productE,@object
	.size		_ZN39_INTERNAL_251661f4_4_k_cu_2d2675a3_48084cute7productE,(_ZN39_INTERNAL_251661f4_4_k_cu_2d2675a3_48084cuda3std3__45__cpo3endE - _ZN39_INTERNAL_251661f4_4_k_cu_2d2675a3_48084cute7productE)
_ZN39_INTERNAL_251661f4_4_k_cu_2d2675a3_48084cute7productE:
	.zero		1
	.type		_ZN39_INTERNAL_251661f4_4_k_cu_2d2675a3_48084cuda3std3__45__cpo3endE,@object
	.size		_ZN39_INTERNAL_251661f4_4_k_cu_2d2675a3_48084cuda3std3__45__cpo3endE,(_ZN39_INTERNAL_251661f4_4_k_cu_2d2675a3_48084cuda3std3__419piecewise_constructE - _ZN39_INTERNAL_251661f4_4_k_cu_2d2675a3_48084cuda3std3__45__cpo3endE)
_ZN39_INTERNAL_251661f4_4_k_cu_2d2675a3_48084cuda3std3__45__cpo3endE:
	.zero		1
	.type		_ZN39_INTERNAL_251661f4_4_k_cu_2d2675a3_48084cuda3std3__419piecewise_constructE,@object
	.size		_ZN39_INTERNAL_251661f4_4_k_cu_2d2675a3_48084cuda3std3__419piecewise_constructE,(_ZN39_INTERNAL_251661f4_4_k_cu_2d2675a3_48084cuda3std3__45__cpo4cendE - _ZN39_INTERNAL_251661f4_4_k_cu_2d2675a3_48084cuda3std3__419piecewise_constructE)
_ZN39_INTERNAL_251661f4_4_k_cu_2d2675a3_48084cuda3std3__419piecewise_constructE:
	.zero		1
	.type		_ZN39_INTERNAL_251661f4_4_k_cu_2d2675a3_48084cuda3std3__45__cpo4cendE,@object
	.size		_ZN39_INTERNAL_251661f4_4_k_cu_2d2675a3_48084cuda3std3__45__cpo4cendE,(_ZN39_INTERNAL_251661f4_4_k_cu_2d2675a3_48084cuda3std6ranges3__45__cpo4swapE - _ZN39_INTERNAL_251661f4_4_k_cu_2d2675a3_48084cuda3std3__45__cpo4cendE)
_ZN39_INTERNAL_251661f4_4_k_cu_2d2675a3_48084cuda3std3__45__cpo4cendE:
	.zero		1
	.type		_ZN39_INTERNAL_251661f4_4_k_cu_2d2675a3_48084cuda3std6ranges3__45__cpo4swapE,@object
	.size		_ZN39_INTERNAL_251661f4_4_k_cu_2d2675a3_48084cuda3std6ranges3__45__cpo4swapE,(.L_8 - _ZN39_INTERNAL_251661f4_4_k_cu_2d2675a3_48084cuda3std6ranges3__45__cpo4swapE)
_ZN39_INTERNAL_251661f4_4_k_cu_2d2675a3_48084cuda3std6ranges3__45__cpo4swapE:
	.zero		1
.L_8:


//--------------------- .nv.constant0._ZN7cutlass13device_kernelINS_4gemm6kernel13GemmUniversalIN4cute5tupleIJiiiiEEENS1_10collective13CollectiveMmaINS1_34MainloopSm90TmaGmmaWarpSpecializedILi4ENS5_IJNS4_1CILi1EEENSA_ILi2EEESB_EEENS1_35KernelTmaWarpSpecializedCooperativeEEENS5_IJNSA_ILi128EEENSA_ILi256EEESG_EEEaNS5_IJlSB_lEEEaSJ_NS4_8TiledMMAINS4_8MMA_AtomIJNS4_4SM904GMMA27MMA_64x256x32_S32S8S8_SS_TNEEEENS4_6LayoutINS5_IJSC_SB_SB_EEENS5_IJSB_NSA_ILi0EEESS_EEEEENS5_IJNS4_10UnderscoreESV_SV_EEEEENS4_23SM90_TMA_LOAD_MULTICASTENS4_14ComposedLayoutINS4_7SwizzleILi3ELi4ELi3EEENS4_18smem_ptr_flag_bitsILi8EEENSQ_INS5_IJNSA_ILi8EEESG_EEENS5_IJSG_SB_EEEEEEEvNS4_8identityENS4_13SM90_TMA_LOADES18_vS19_EENS_8epilogue10collective6detail29Sm90TmaWarpSpecializedAdapterINS1D_15DefaultEpilogueIaSJ_SJ_NS1C_6thread17LinearCombinationIaLi1EiiLNS1H_9ScaleType4KindE0ELNS_15FloatRoundStyleE2EaEENS1_15EpilogueDefaultEEEEEvvEEEEvNT_6ParamsE --------------------------
	.section	.nv.constant0._ZN7cutlass13device_kernelINS_4gemm6kernel13GemmUniversalIN4cute5tupleIJiiiiEEENS1_10collective13CollectiveMmaINS1_34MainloopSm90TmaGmmaWarpSpecializedILi4ENS5_IJNS4_1CILi1EEENSA_ILi2EEESB_EEENS1_35KernelTmaWarpSpecializedCooperativeEEENS5_IJNSA_ILi128EEENSA_ILi256EEESG_EEEaNS5_IJlSB_lEEEaSJ_NS4_8TiledMMAINS4_8MMA_AtomIJNS4_4SM904GMMA27MMA_64x256x32_S32S8S8_SS_TNEEEENS4_6LayoutINS5_IJSC_SB_SB_EEENS5_IJSB_NSA_ILi0EEESS_EEEEENS5_IJNS4_10UnderscoreESV_SV_EEEEENS4_23SM90_TMA_LOAD_MULTICASTENS4_14ComposedLayoutINS4_7SwizzleILi3ELi4ELi3EEENS4_18smem_ptr_flag_bitsILi8EEENSQ_INS5_IJNSA_ILi8EEESG_EEENS5_IJSG_SB_EEEEEEEvNS4_8identityENS4_13SM90_TMA_LOADES18_vS19_EENS_8epilogue10collective6detail29Sm90TmaWarpSpecializedAdapterINS1D_15DefaultEpilogueIaSJ_SJ_NS1C_6thread17LinearCombinationIaLi1EiiLNS1H_9ScaleType4KindE0ELNS_15FloatRoundStyleE2EaEENS1_15EpilogueDefaultEEEEEvvEEEEvNT_6ParamsE,"a",@progbits
	.sectionflags	@""
	.align	4
.nv.constant0._ZN7cutlass13device_kernelINS_4gemm6kernel13GemmUniversalIN4cute5tupleIJiiiiEEENS1_10collective13CollectiveMmaINS1_34MainloopSm90TmaGmmaWarpSpecializedILi4ENS5_IJNS4_1CILi1EEENSA_ILi2EEESB_EEENS1_35KernelTmaWarpSpecializedCooperativeEEENS5_IJNSA_ILi128EEENSA_ILi256EEESG_EEEaNS5_IJlSB_lEEEaSJ_NS4_8TiledMMAINS4_8MMA_AtomIJNS4_4SM904GMMA27MMA_64x256x32_S32S8S8_SS_TNEEEENS4_6LayoutINS5_IJSC_SB_SB_EEENS5_IJSB_NSA_ILi0EEESS_EEEEENS5_IJNS4_10UnderscoreESV_SV_EEEEENS4_23SM90_TMA_LOAD_MULTICASTENS4_14ComposedLayoutINS4_7SwizzleILi3ELi4ELi3EEENS4_18smem_ptr_flag_bitsILi8EEENSQ_INS5_IJNSA_ILi8EEESG_EEENS5_IJSG_SB_EEEEEEEvNS4_8identityENS4_13SM90_TMA_LOADES18_vS19_EENS_8epilogue10collective6detail29Sm90TmaWarpSpecializedAdapterINS1D_15DefaultEpilogueIaSJ_SJ_NS1C_6thread17LinearCombinationIaLi1EiiLNS1H_9ScaleType4KindE0ELNS_15FloatRoundStyleE2EaEENS1_15EpilogueDefaultEEEEEvvEEEEvNT_6ParamsE:
	.zero		1664


//--------------------- SYMBOLS --------------------------

	.type		.nv.reservedSmem.offset0,@object
	.size		.nv.reservedSmem.offset0,0x4
	.type		__assertfail,@function
